	.target	sm_100a

	.elftype	@"ET_EXEC"


//--------------------- .note.nv.tkinfo           --------------------------
	.section	.note.nv.tkinfo,"",@"SHT_NOTE"
	.sectionflags	@"SHF_NOTE_NV_TKINFO"
	.tkinfo
        /*0018*/ 	.word	0x00000002
        /*0030*/ 	.string	""
        /*0030*/ 	.string	"ptxas"
        /*0030*/ 	.string	"Cuda compilation tools, release 13.0, V13.0.88"
        /*0030*/ 	.string	"Build cuda_13.0.r13.0/compiler.36424714_0"
        /*0030*/ 	.string	"-arch sm_100a -m 64 "



//--------------------- .note.nv.cuinfo           --------------------------
	.section	.note.nv.cuinfo,"",@"SHT_NOTE"
	.sectionflags	@"SHF_NOTE_NV_CUINFO"
        /*0018*/ 	.short	0x0002
        /*001a*/ 	.short	0x0064
        /*001c*/ 	.short	0x0082
	.zero		2


//--------------------- .nv.info                  --------------------------
	.section	.nv.info,"",@"SHT_CUDA_INFO"
	.align	4


	//----- nvinfo : EIATTR_REGCOUNT
	.align		4
        /*0000*/ 	.byte	0x04, 0x2f
        /*0002*/ 	.short	(.L_19 - .L_18)
	.align		4
.L_18:
        /*0004*/ 	.word	index@(_ZN7cutlass13device_kernelINS_4gemm6kernel13GemmUniversalIN4cute5tupleIJiiiiEEENS1_10collective13CollectiveMmaINS1_35MainloopSm100TmaUmmaWarpSpecializedILi34ELi2ELi4ENS5_IJNS4_1CILi1EEESB_SB_EEEEENS5_IJNSA_ILi128EEENSA_ILi64EEENSA_ILi32EEEEEENS_12float_e4m3_tENS5_IJlSB_lEEESI_NS5_IJSB_llEEENS4_8TiledMMAINS4_8MMA_AtomIJNS4_10MMA_TraitsINS4_19SM100_MMA_F8F6F4_SSEJSI_SI_fSE_SF_NS4_17integral_constantINS4_4UMMA5MajorELSR_0EEENSP_ISR_LSR_1EEENSP_INSQ_7ScaleInELSU_0EEESV_EEEEEENS4_6LayoutISC_NS5_IJNSA_ILi0EEESZ_SZ_EEEEENS5_IJNS4_10UnderscoreES12_S12_EEEEENS4_13SM90_TMA_LOADENS4_14ComposedLayoutINS4_7SwizzleILi1ELi4ELi3EEENS4_18smem_ptr_flag_bitsILi8EEENSY_INS5_IJNSA_ILi8EEESG_EEENS5_IJSG_SB_EEEEEEEvNS4_8identityES15_NS16_INS17_ILi2ELi4ELi3EEES1A_NSY_INS5_IJSF_S1B_EEENS5_IJSB_SF_EEEEEEEvS1G_EENS_8epilogue10collective18CollectiveEpilogueINS1N_23Sm100TmaWarpSpecializedILi1ELi1ELi64ELb0ELb0EEEJSH_NS5_IJNSY_ISE_SB_EENSY_ISF_SB_EEEEESI_SJ_SI_SJ_NS1N_6fusion15FusionCallbacksIS1R_NS1V_17LinearCombinationISI_fSI_fLNS_15FloatRoundStyleE2EEESH_S1U_JEEENS4_5SM1004TMEM4LOAD26SM100_TMEM_LOAD_32dp32b64xES15_NS16_IS1H_S1A_NSY_INS5_IJS1B_SF_EEENS5_IJSF_SB_EEEEEEENS4_39AutoVectorizingCopyWithAssumedAlignmentILi128EEENS4_14SM90_TMA_STOREES28_S2A_S2A_EEEvvEEEEvNT_6ParamsE)
        /*0008*/ 	.word	0x000000c2


	//----- nvinfo : EIATTR_FRAME_SIZE
	.align		4
.L_19:
        /*000c*/ 	.byte	0x04, 0x11
        /*000e*/ 	.short	(.L_21 - .L_20)
	.align		4
.L_20:
        /*0010*/ 	.word	index@($__internal_2_$__cuda_sm10x_tcgen05_guardrail_trap_unallocated_columns_being_dealloced)
        /*0014*/ 	.word	0x00000000


	//----- nvinfo : EIATTR_FRAME_SIZE
	.align		4
.L_21:
        /*0018*/ 	.byte	0x04, 0x11
        /*001a*/ 	.short	(.L_23 - .L_22)
	.align		4
.L_22:
        /*001c*/ 	.word	index@($__internal_1_$__cuda_sm10x_tcgen05_guardrail_trap_phase_invalid_during_alloc)
        /*0020*/ 	.word	0x00000000


	//----- nvinfo : EIATTR_FRAME_SIZE
	.align		4
.L_23:
        /*0024*/ 	.byte	0x04, 0x11
        /*0026*/ 	.short	(.L_25 - .L_24)
	.align		4
.L_24:
        /*0028*/ 	.word	index@($__internal_0_$__cuda_sm10x_tcgen05_guardrail_trap_col_being_dealloced_not_returned_by_alloc)
        /*002c*/ 	.word	0x00000000


	//----- nvinfo : EIATTR_FRAME_SIZE
	.align		4
.L_25:
        /*0030*/ 	.byte	0x04, 0x11
        /*0032*/ 	.short	(.L_27 - .L_26)
	.align		4
.L_26:
        /*0034*/ 	.word	index@(_ZN7cutlass13device_kernelINS_4gemm6kernel13GemmUniversalIN4cute5tupleIJiiiiEEENS1_10collective13CollectiveMmaINS1_35MainloopSm100TmaUmmaWarpSpecializedILi34ELi2ELi4ENS5_IJNS4_1CILi1EEESB_SB_EEEEENS5_IJNSA_ILi128EEENSA_ILi64EEENSA_ILi32EEEEEENS_12float_e4m3_tENS5_IJlSB_lEEESI_NS5_IJSB_llEEENS4_8TiledMMAINS4_8MMA_AtomIJNS4_10MMA_TraitsINS4_19SM100_MMA_F8F6F4_SSEJSI_SI_fSE_SF_NS4_17integral_constantINS4_4UMMA5MajorELSR_0EEENSP_ISR_LSR_1EEENSP_INSQ_7ScaleInELSU_0EEESV_EEEEEENS4_6LayoutISC_NS5_IJNSA_ILi0EEESZ_SZ_EEEEENS5_IJNS4_10UnderscoreES12_S12_EEEEENS4_13SM90_TMA_LOADENS4_14ComposedLayoutINS4_7SwizzleILi1ELi4ELi3EEENS4_18smem_ptr_flag_bitsILi8EEENSY_INS5_IJNSA_ILi8EEESG_EEENS5_IJSG_SB_EEEEEEEvNS4_8identityES15_NS16_INS17_ILi2ELi4ELi3EEES1A_NSY_INS5_IJSF_S1B_EEENS5_IJSB_SF_EEEEEEEvS1G_EENS_8epilogue10collective18CollectiveEpilogueINS1N_23Sm100TmaWarpSpecializedILi1ELi1ELi64ELb0ELb0EEEJSH_NS5_IJNSY_ISE_SB_EENSY_ISF_SB_EEEEESI_SJ_SI_SJ_NS1N_6fusion15FusionCallbacksIS1R_NS1V_17LinearCombinationISI_fSI_fLNS_15FloatRoundStyleE2EEESH_S1U_JEEENS4_5SM1004TMEM4LOAD26SM100_TMEM_LOAD_32dp32b64xES15_NS16_IS1H_S1A_NSY_INS5_IJS1B_SF_EEENS5_IJSF_SB_EEEEEEENS4_39AutoVectorizingCopyWithAssumedAlignmentILi128EEENS4_14SM90_TMA_STOREES28_S2A_S2A_EEEvvEEEEvNT_6ParamsE)
        /*0038*/ 	.word	0x00000000


	//----- nvinfo : EIATTR_MIN_STACK_SIZE
	.align		4
.L_27:
        /*003c*/ 	.byte	0x04, 0x12
        /*003e*/ 	.short	(.L_29 - .L_28)
	.align		4
.L_28:
        /*0040*/ 	.word	index@(_ZN7cutlass13device_kernelINS_4gemm6kernel13GemmUniversalIN4cute5tupleIJiiiiEEENS1_10collective13CollectiveMmaINS1_35MainloopSm100TmaUmmaWarpSpecializedILi34ELi2ELi4ENS5_IJNS4_1CILi1EEESB_SB_EEEEENS5_IJNSA_ILi128EEENSA_ILi64EEENSA_ILi32EEEEEENS_12float_e4m3_tENS5_IJlSB_lEEESI_NS5_IJSB_llEEENS4_8TiledMMAINS4_8MMA_AtomIJNS4_10MMA_TraitsINS4_19SM100_MMA_F8F6F4_SSEJSI_SI_fSE_SF_NS4_17integral_constantINS4_4UMMA5MajorELSR_0EEENSP_ISR_LSR_1EEENSP_INSQ_7ScaleInELSU_0EEESV_EEEEEENS4_6LayoutISC_NS5_IJNSA_ILi0EEESZ_SZ_EEEEENS5_IJNS4_10UnderscoreES12_S12_EEEEENS4_13SM90_TMA_LOADENS4_14ComposedLayoutINS4_7SwizzleILi1ELi4ELi3EEENS4_18smem_ptr_flag_bitsILi8EEENSY_INS5_IJNSA_ILi8EEESG_EEENS5_IJSG_SB_EEEEEEEvNS4_8identityES15_NS16_INS17_ILi2ELi4ELi3EEES1A_NSY_INS5_IJSF_S1B_EEENS5_IJSB_SF_EEEEEEEvS1G_EENS_8epilogue10collective18CollectiveEpilogueINS1N_23Sm100TmaWarpSpecializedILi1ELi1ELi64ELb0ELb0EEEJSH_NS5_IJNSY_ISE_SB_EENSY_ISF_SB_EEEEESI_SJ_SI_SJ_NS1N_6fusion15FusionCallbacksIS1R_NS1V_17LinearCombinationISI_fSI_fLNS_15FloatRoundStyleE2EEESH_S1U_JEEENS4_5SM1004TMEM4LOAD26SM100_TMEM_LOAD_32dp32b64xES15_NS16_IS1H_S1A_NSY_INS5_IJS1B_SF_EEENS5_IJSF_SB_EEEEEEENS4_39AutoVectorizingCopyWithAssumedAlignmentILi128EEENS4_14SM90_TMA_STOREES28_S2A_S2A_EEEvvEEEEvNT_6ParamsE)
        /*0044*/ 	.word	0x00000000
.L_29:


//--------------------- .nv.compat                --------------------------
	.section	.nv.compat,"",@"SHT_CUDA_COMPAT_INFO"
	.align	4
        /*0000*/ 	.byte	0x02, 0x09, 0x01, 0x00, 0x02, 0x02, 0x02, 0x00, 0x02, 0x05, 0x05, 0x00, 0x03, 0x07, 0x01, 0x01
        /*0010*/ 	.byte	0x02, 0x03, 0x01, 0x00, 0x02, 0x06, 0x01, 0x00, 0x04, 0x0b, 0x08, 0x00, 0x09, 0x00, 0x00, 0x00
        /*0020*/ 	.byte	0x00, 0x00, 0x00, 0x00


//--------------------- .nv.info._ZN7cutlass13device_kernelINS_4gemm6kernel13GemmUniversalIN4cute5tupleIJiiiiEEENS1_10collective13CollectiveMmaINS1_35MainloopSm100TmaUmmaWarpSpecializedILi34ELi2ELi4ENS5_IJNS4_1CILi1EEESB_SB_EEEEENS5_IJNSA_ILi128EEENSA_ILi64EEENSA_ILi32EEEEEENS_12float_e4m3_tENS5_IJlSB_lEEESI_NS5_IJSB_llEEENS4_8TiledMMAINS4_8MMA_AtomIJNS4_10MMA_TraitsINS4_19SM100_MMA_F8F6F4_SSEJSI_SI_fSE_SF_NS4_17integral_constantINS4_4UMMA5MajorELSR_0EEENSP_ISR_LSR_1EEENSP_INSQ_7ScaleInELSU_0EEESV_EEEEEENS4_6LayoutISC_NS5_IJNSA_ILi0EEESZ_SZ_EEEEENS5_IJNS4_10UnderscoreES12_S12_EEEEENS4_13SM90_TMA_LOADENS4_14ComposedLayoutINS4_7SwizzleILi1ELi4ELi3EEENS4_18smem_ptr_flag_bitsILi8EEENSY_INS5_IJNSA_ILi8EEESG_EEENS5_IJSG_SB_EEEEEEEvNS4_8identityES15_NS16_INS17_ILi2ELi4ELi3EEES1A_NSY_INS5_IJSF_S1B_EEENS5_IJSB_SF_EEEEEEEvS1G_EENS_8epilogue10collective18CollectiveEpilogueINS1N_23Sm100TmaWarpSpecializedILi1ELi1ELi64ELb0ELb0EEEJSH_NS5_IJNSY_ISE_SB_EENSY_ISF_SB_EEEEESI_SJ_SI_SJ_NS1N_6fusion15FusionCallbacksIS1R_NS1V_17LinearCombinationISI_fSI_fLNS_15FloatRoundStyleE2EEESH_S1U_JEEENS4_5SM1004TMEM4LOAD26SM100_TMEM_LOAD_32dp32b64xES15_NS16_IS1H_S1A_NSY_INS5_IJS1B_SF_EEENS5_IJSF_SB_EEEEEEENS4_39AutoVectorizingCopyWithAssumedAlignmentILi128EEENS4_14SM90_TMA_STOREES28_S2A_S2A_EEEvvEEEEvNT_6ParamsE --------------------------
	.section	.nv.info._ZN7cutlass13device_kernelINS_4gemm6kernel13GemmUniversalIN4cute5tupleIJiiiiEEENS1_10collective13CollectiveMmaINS1_35MainloopSm100TmaUmmaWarpSpecializedILi34ELi2ELi4ENS5_IJNS4_1CILi1EEESB_SB_EEEEENS5_IJNSA_ILi128EEENSA_ILi64EEENSA_ILi32EEEEEENS_12float_e4m3_tENS5_IJlSB_lEEESI_NS5_IJSB_llEEENS4_8TiledMMAINS4_8MMA_AtomIJNS4_10MMA_TraitsINS4_19SM100_MMA_F8F6F4_SSEJSI_SI_fSE_SF_NS4_17integral_constantINS4_4UMMA5MajorELSR_0EEENSP_ISR_LSR_1EEENSP_INSQ_7ScaleInELSU_0EEESV_EEEEEENS4_6LayoutISC_NS5_IJNSA_ILi0EEESZ_SZ_EEEEENS5_IJNS4_10UnderscoreES12_S12_EEEEENS4_13SM90_TMA_LOADENS4_14ComposedLayoutINS4_7SwizzleILi1ELi4ELi3EEENS4_18smem_ptr_flag_bitsILi8EEENSY_INS5_IJNSA_ILi8EEESG_EEENS5_IJSG_SB_EEEEEEEvNS4_8identityES15_NS16_INS17_ILi2ELi4ELi3EEES1A_NSY_INS5_IJSF_S1B_EEENS5_IJSB_SF_EEEEEEEvS1G_EENS_8epilogue10collective18CollectiveEpilogueINS1N_23Sm100TmaWarpSpecializedILi1ELi1ELi64ELb0ELb0EEEJSH_NS5_IJNSY_ISE_SB_EENSY_ISF_SB_EEEEESI_SJ_SI_SJ_NS1N_6fusion15FusionCallbacksIS1R_NS1V_17LinearCombinationISI_fSI_fLNS_15FloatRoundStyleE2EEESH_S1U_JEEENS4_5SM1004TMEM4LOAD26SM100_TMEM_LOAD_32dp32b64xES15_NS16_IS1H_S1A_NSY_INS5_IJS1B_SF_EEENS5_IJSF_SB_EEEEEEENS4_39AutoVectorizingCopyWithAssumedAlignmentILi128EEENS4_14SM90_TMA_STOREES28_S2A_S2A_EEEvvEEEEvNT_6ParamsE,"",@"SHT_CUDA_INFO"
	.sectionflags	@""
	.align	4


	//----- nvinfo : EIATTR_CUDA_API_VERSION
	.align		4
        /*0000*/ 	.byte	0x04, 0x37
        /*0002*/ 	.short	(.L_31 - .L_30)
.L_30:
        /*0004*/ 	.word	0x00000082


	//----- nvinfo : EIATTR_KPARAM_INFO
	.align		4
.L_31:
        /*0008*/ 	.byte	0x04, 0x17
        /*000a*/ 	.short	(.L_33 - .L_32)
.L_32:
        /*000c*/ 	.word	0x00000000
        /*0010*/ 	.short	0x0000
        /*0012*/ 	.short	0x0000
        /*0014*/ 	.byte	0x00, 0xf0, 0x01, 0x20


	//----- nvinfo : EIATTR_AT_ENTRY_FRAGMENTS
	.align		4
.L_33:
        /*0018*/ 	.byte	0x04, 0x4f
        /*001a*/ 	.short	(.L_35 - .L_34)


	//   ....[0]....
.L_34:
        /*001c*/ 	.word	0x00000006


	//----- nvinfo : EIATTR_RESERVED_SMEM_USED
	.align		4
.L_35:
        /*0020*/ 	.byte	0x01, 0x41
	.zero		2


	//----- nvinfo : EIATTR_SPARSE_MMA_MASK
	.align		4
        /*0024*/ 	.byte	0x03, 0x50
        /*0026*/ 	.short	0x0000


	//----- nvinfo : EIATTR_TCGEN05_1CTA_USED
	.align		4
        /*0028*/ 	.byte	0x01, 0x51
	.zero		2


	//----- nvinfo : EIATTR_MAXREG_COUNT
	.align		4
        /*002c*/ 	.byte	0x03, 0x1b
        /*002e*/ 	.short	0x00ff


	//----- nvinfo : EIATTR_NUM_BARRIERS
	.align		4
        /*0030*/ 	.byte	0x02, 0x4c
        /*0032*/ 	.byte	0x07
	.zero		1


	//----- nvinfo : EIATTR_EXTERNS
	.align		4
        /*0034*/ 	.byte	0x04, 0x0f
        /*0036*/ 	.short	(.L_37 - .L_36)


	//   ....[0]....
	.align		4
.L_36:
        /*0038*/ 	.word	index@(__assertfail)


	//----- nvinfo : EIATTR_MERCURY_ISA_VERSION
	.align		4
.L_37:
        /*003c*/ 	.byte	0x03, 0x5f
        /*003e*/ 	.short	0x0101


	//----- nvinfo : EIATTR_INT_WARP_WIDE_INSTR_OFFSETS
	.align		4
        /*0040*/ 	.byte	0x04, 0x31
        /*0042*/ 	.short	(.L_39 - .L_38)


	//   ....[0]....
.L_38:
        /*0044*/ 	.word	0x00002170


	//   ....[1]....
        /*0048*/ 	.word	0x00004b50


	//   ....[2]....
        /*004c*/ 	.word	0x00004b70


	//   ....[3]....
        /*0050*/ 	.word	0x00004ba0


	//   ....[4]....
        /*0054*/ 	.word	0x000055b0


	//   ....[5]....
        /*0058*/ 	.word	0x000056a0


	//----- nvinfo : EIATTR_COOP_GROUP_MASK_REGIDS
	.align		4
.L_39:
        /*005c*/ 	.byte	0x04, 0x29
        /*005e*/ 	.short	(.L_41 - .L_40)


	//   ....[0]....
.L_40:
        /*0060*/ 	.word	0xffffffff


	//   ....[1]....
        /*0064*/ 	.word	0xffffffff


	//   ....[2]....
        /*0068*/ 	.word	0xffffffff


	//   ....[3]....
        /*006c*/ 	.word	0xffffffff


	//   ....[4]....
        /*0070*/ 	.word	0xffffffff


	//   ....[5]....
        /*0074*/ 	.word	0xffffffff


	//   ....[6]....
        /*0078*/ 	.word	0xffffffff


	//   ....[7]....
        /*007c*/ 	.word	0xffffffff


	//   ....[8]....
        /*0080*/ 	.word	0xffffffff


	//   ....[9]....
        /*0084*/ 	.word	0xffffffff


	//   ....[10]....
        /*0088*/ 	.word	0xffffffff


	//   ....[11]....
        /*008c*/ 	.word	0xffffffff


	//   ....[12]....
        /*0090*/ 	.word	0xffffffff


	//----- nvinfo : EIATTR_COOP_GROUP_INSTR_OFFSETS
	.align		4
.L_41:
        /*0094*/ 	.byte	0x04, 0x28
        /*0096*/ 	.short	(.L_43 - .L_42)


	//   ....[0]....
.L_42:
        /*0098*/ 	.word	0x00000090


	//   ....[1]....
        /*009c*/ 	.word	0x000004d0


	//   ....[2]....
        /*00a0*/ 	.word	0x00000a30


	//   ....[3]....
        /*00a4*/ 	.word	0x00000b70


	//   ....[4]....
        /*00a8*/ 	.word	0x00000c70


	//   ....[5]....
        /*00ac*/ 	.word	0x00000de0


	//   ....[6]....
        /*00b0*/ 	.word	0x00000f80


	//   ....[7]....
        /*00b4*/ 	.word	0x00002050


	//   ....[8]....
        /*00b8*/ 	.word	0x00003f10


	//   ....[9]....
        /*00bc*/ 	.word	0x00004120


	//   ....[10]....
        /*00c0*/ 	.word	0x00004150


	//   ....[11]....
        /*00c4*/ 	.word	0x00004a30


	//   ....[12]....
        /*00c8*/ 	.word	0x00004c60


	//----- nvinfo : EIATTR_VRC_CTA_INIT_COUNT
	.align		4
.L_43:
        /*00cc*/ 	.byte	0x02, 0x4a
        /*00ce*/ 	.byte	0x80
	.zero		1


	//----- nvinfo : EIATTR_SYSCALL_OFFSETS
	.align		4
        /*00d0*/ 	.byte	0x04, 0x46
        /*00d2*/ 	.short	(.L_45 - .L_44)


	//   ....[0]....
.L_44:
        /*00d4*/ 	.word	0x00006090


	//   ....[1]....
        /*00d8*/ 	.word	0x000061d0


	//   ....[2]....
        /*00dc*/ 	.word	0x00006970


	//----- nvinfo : EIATTR_MBARRIER_INSTR_OFFSETS
	.align		4
.L_45:
        /*00e0*/ 	.byte	0x04, 0x39
        /*00e2*/ 	.short	(.L_47 - .L_46)


	//   ....[0]....
.L_46:
        /*00e4*/ 	.word	0x000005d0
        /*00e8*/ 	.word	0x000000ff
        /*00ec*/ 	.word	0x00000000
        /*00f0*/ 	.short	0x0100
        /*00f2*/ 	.byte	0x05
	.zero		1


	//   ....[1]....
        /*00f4*/ 	.word	0x000005e0
        /*00f8*/ 	.word	0x000000ff
        /*00fc*/ 	.word	0x00000110
        /*0100*/ 	.short	0x0100
        /*0102*/ 	.byte	0x05
	.zero		1


	//   ....[2]....
        /*0104*/ 	.word	0x000005f0
        /*0108*/ 	.word	0x000000ff
        /*010c*/ 	.word	0x00000008
        /*0110*/ 	.short	0x0100
        /*0112*/ 	.byte	0x05
	.zero		1


	//   ....[3]....
        /*0114*/ 	.word	0x00000600
        /*0118*/ 	.word	0x000000ff
        /*011c*/ 	.word	0x00000118
        /*0120*/ 	.short	0x0100
        /*0122*/ 	.byte	0x05
	.zero		1


	//   ....[4]....
        /*0124*/ 	.word	0x00000610
        /*0128*/ 	.word	0x000000ff
        /*012c*/ 	.word	0x00000010
        /*0130*/ 	.short	0x0100
        /*0132*/ 	.byte	0x05
	.zero		1


	//   ....[5]....
        /*0134*/ 	.word	0x00000620
        /*0138*/ 	.word	0x000000ff
        /*013c*/ 	.word	0x00000120
        /*0140*/ 	.short	0x0100
        /*0142*/ 	.byte	0x05
	.zero		1


	//   ....[6]....
        /*0144*/ 	.word	0x00000630
        /*0148*/ 	.word	0x000000ff
        /*014c*/ 	.word	0x00000018
        /*0150*/ 	.short	0x0100
        /*0152*/ 	.byte	0x05
	.zero		1


	//   ....[7]....
        /*0154*/ 	.word	0x00000640
        /*0158*/ 	.word	0x000000ff
        /*015c*/ 	.word	0x00000128
        /*0160*/ 	.short	0x0100
        /*0162*/ 	.byte	0x05
	.zero		1


	//   ....[8]....
        /*0164*/ 	.word	0x00000650
        /*0168*/ 	.word	0x000000ff
        /*016c*/ 	.word	0x00000020
        /*0170*/ 	.short	0x0100
        /*0172*/ 	.byte	0x05
	.zero		1


	//   ....[9]....
        /*0174*/ 	.word	0x00000660
        /*0178*/ 	.word	0x000000ff
        /*017c*/ 	.word	0x00000130
        /*0180*/ 	.short	0x0100
        /*0182*/ 	.byte	0x05
	.zero		1


	//   ....[10]....
        /*0184*/ 	.word	0x00000670
        /*0188*/ 	.word	0x000000ff
        /*018c*/ 	.word	0x00000028
        /*0190*/ 	.short	0x0100
        /*0192*/ 	.byte	0x05
	.zero		1


	//   ....[11]....
        /*0194*/ 	.word	0x00000680
        /*0198*/ 	.word	0x000000ff
        /*019c*/ 	.word	0x00000138
        /*01a0*/ 	.short	0x0100
        /*01a2*/ 	.byte	0x05
	.zero		1


	//   ....[12]....
        /*01a4*/ 	.word	0x00000690
        /*01a8*/ 	.word	0x000000ff
        /*01ac*/ 	.word	0x00000030
        /*01b0*/ 	.short	0x0100
        /*01b2*/ 	.byte	0x05
	.zero		1


	//   ....[13]....
        /*01b4*/ 	.word	0x000006a0
        /*01b8*/ 	.word	0x000000ff
        /*01bc*/ 	.word	0x00000140
        /*01c0*/ 	.short	0x0100
        /*01c2*/ 	.byte	0x05
	.zero		1


	//   ....[14]....
        /*01c4*/ 	.word	0x000006b0
        /*01c8*/ 	.word	0x000000ff
        /*01cc*/ 	.word	0x00000038
        /*01d0*/ 	.short	0x0100
        /*01d2*/ 	.byte	0x05
	.zero		1


	//   ....[15]....
        /*01d4*/ 	.word	0x000006c0
        /*01d8*/ 	.word	0x000000ff
        /*01dc*/ 	.word	0x00000148
        /*01e0*/ 	.short	0x0100
        /*01e2*/ 	.byte	0x05
	.zero		1


	//   ....[16]....
        /*01e4*/ 	.word	0x000006d0
        /*01e8*/ 	.word	0x000000ff
        /*01ec*/ 	.word	0x00000040
        /*01f0*/ 	.short	0x0100
        /*01f2*/ 	.byte	0x05
	.zero		1


	//   ....[17]....
        /*01f4*/ 	.word	0x000006e0
        /*01f8*/ 	.word	0x000000ff
        /*01fc*/ 	.word	0x00000150
        /*0200*/ 	.short	0x0100
        /*0202*/ 	.byte	0x05
	.zero		1


	//   ....[18]....
        /*0204*/ 	.word	0x000006f0
        /*0208*/ 	.word	0x000000ff
        /*020c*/ 	.word	0x00000048
        /*0210*/ 	.short	0x0100
        /*0212*/ 	.byte	0x05
	.zero		1


	//   ....[19]....
        /*0214*/ 	.word	0x00000700
        /*0218*/ 	.word	0x000000ff
        /*021c*/ 	.word	0x00000158
        /*0220*/ 	.short	0x0100
        /*0222*/ 	.byte	0x05
	.zero		1


	//   ....[20]....
        /*0224*/ 	.word	0x00000710
        /*0228*/ 	.word	0x000000ff
        /*022c*/ 	.word	0x00000050
        /*0230*/ 	.short	0x0100
        /*0232*/ 	.byte	0x05
	.zero		1


	//   ....[21]....
        /*0234*/ 	.word	0x00000720
        /*0238*/ 	.word	0x000000ff
        /*023c*/ 	.word	0x00000160
        /*0240*/ 	.short	0x0100
        /*0242*/ 	.byte	0x05
	.zero		1


	//   ....[22]....
        /*0244*/ 	.word	0x00000730
        /*0248*/ 	.word	0x000000ff
        /*024c*/ 	.word	0x00000058
        /*0250*/ 	.short	0x0100
        /*0252*/ 	.byte	0x05
	.zero		1


	//   ....[23]....
        /*0254*/ 	.word	0x00000740
        /*0258*/ 	.word	0x000000ff
        /*025c*/ 	.word	0x00000168
        /*0260*/ 	.short	0x0100
        /*0262*/ 	.byte	0x05
	.zero		1


	//   ....[24]....
        /*0264*/ 	.word	0x00000750
        /*0268*/ 	.word	0x000000ff
        /*026c*/ 	.word	0x00000060
        /*0270*/ 	.short	0x0100
        /*0272*/ 	.byte	0x05
	.zero		1


	//   ....[25]....
        /*0274*/ 	.word	0x00000760
        /*0278*/ 	.word	0x000000ff
        /*027c*/ 	.word	0x00000170
        /*0280*/ 	.short	0x0100
        /*0282*/ 	.byte	0x05
	.zero		1


	//   ....[26]....
        /*0284*/ 	.word	0x00000770
        /*0288*/ 	.word	0x000000ff
        /*028c*/ 	.word	0x00000068
        /*0290*/ 	.short	0x0100
        /*0292*/ 	.byte	0x05
	.zero		1


	//   ....[27]....
        /*0294*/ 	.word	0x00000780
        /*0298*/ 	.word	0x000000ff
        /*029c*/ 	.word	0x00000178
        /*02a0*/ 	.short	0x0100
        /*02a2*/ 	.byte	0x05
	.zero		1


	//   ....[28]....
        /*02a4*/ 	.word	0x00000790
        /*02a8*/ 	.word	0x000000ff
        /*02ac*/ 	.word	0x00000070
        /*02b0*/ 	.short	0x0100
        /*02b2*/ 	.byte	0x05
	.zero		1


	//   ....[29]....
        /*02b4*/ 	.word	0x000007a0
        /*02b8*/ 	.word	0x000000ff
        /*02bc*/ 	.word	0x00000180
        /*02c0*/ 	.short	0x0100
        /*02c2*/ 	.byte	0x05
	.zero		1


	//   ....[30]....
        /*02c4*/ 	.word	0x000007b0
        /*02c8*/ 	.word	0x000000ff
        /*02cc*/ 	.word	0x00000078
        /*02d0*/ 	.short	0x0100
        /*02d2*/ 	.byte	0x05
	.zero		1


	//   ....[31]....
        /*02d4*/ 	.word	0x000007c0
        /*02d8*/ 	.word	0x000000ff
        /*02dc*/ 	.word	0x00000188
        /*02e0*/ 	.short	0x0100
        /*02e2*/ 	.byte	0x05
	.zero		1


	//   ....[32]....
        /*02e4*/ 	.word	0x000007d0
        /*02e8*/ 	.word	0x000000ff
        /*02ec*/ 	.word	0x00000080
        /*02f0*/ 	.short	0x0100
        /*02f2*/ 	.byte	0x05
	.zero		1


	//   ....[33]....
        /*02f4*/ 	.word	0x000007e0
        /*02f8*/ 	.word	0x000000ff
        /*02fc*/ 	.word	0x00000190
        /*0300*/ 	.short	0x0100
        /*0302*/ 	.byte	0x05
	.zero		1


	//   ....[34]....
        /*0304*/ 	.word	0x000007f0
        /*0308*/ 	.word	0x000000ff
        /*030c*/ 	.word	0x00000088
        /*0310*/ 	.short	0x0100
        /*0312*/ 	.byte	0x05
	.zero		1


	//   ....[35]....
        /*0314*/ 	.word	0x00000800
        /*0318*/ 	.word	0x000000ff
        /*031c*/ 	.word	0x00000198
        /*0320*/ 	.short	0x0100
        /*0322*/ 	.byte	0x05
	.zero		1


	//   ....[36]....
        /*0324*/ 	.word	0x00000810
        /*0328*/ 	.word	0x000000ff
        /*032c*/ 	.word	0x00000090
        /*0330*/ 	.short	0x0100
        /*0332*/ 	.byte	0x05
	.zero		1


	//   ....[37]....
        /*0334*/ 	.word	0x00000820
        /*0338*/ 	.word	0x000000ff
        /*033c*/ 	.word	0x000001a0
        /*0340*/ 	.short	0x0100
        /*0342*/ 	.byte	0x05
	.zero		1


	//   ....[38]....
        /*0344*/ 	.word	0x00000830
        /*0348*/ 	.word	0x000000ff
        /*034c*/ 	.word	0x00000098
        /*0350*/ 	.short	0x0100
        /*0352*/ 	.byte	0x05
	.zero		1


	//   ....[39]....
        /*0354*/ 	.word	0x00000840
        /*0358*/ 	.word	0x000000ff
        /*035c*/ 	.word	0x000001a8
        /*0360*/ 	.short	0x0100
        /*0362*/ 	.byte	0x05
	.zero		1


	//   ....[40]....
        /*0364*/ 	.word	0x00000850
        /*0368*/ 	.word	0x000000ff
        /*036c*/ 	.word	0x000000a0
        /*0370*/ 	.short	0x0100
        /*0372*/ 	.byte	0x05
	.zero		1


	//   ....[41]....
        /*0374*/ 	.word	0x00000860
        /*0378*/ 	.word	0x000000ff
        /*037c*/ 	.word	0x000001b0
        /*0380*/ 	.short	0x0100
        /*0382*/ 	.byte	0x05
	.zero		1


	//   ....[42]....
        /*0384*/ 	.word	0x00000870
        /*0388*/ 	.word	0x000000ff
        /*038c*/ 	.word	0x000000a8
        /*0390*/ 	.short	0x0100
        /*0392*/ 	.byte	0x05
	.zero		1


	//   ....[43]....
        /*0394*/ 	.word	0x00000880
        /*0398*/ 	.word	0x000000ff
        /*039c*/ 	.word	0x000001b8
        /*03a0*/ 	.short	0x0100
        /*03a2*/ 	.byte	0x05
	.zero		1


	//   ....[44]....
        /*03a4*/ 	.word	0x00000890
        /*03a8*/ 	.word	0x000000ff
        /*03ac*/ 	.word	0x000000b0
        /*03b0*/ 	.short	0x0100
        /*03b2*/ 	.byte	0x05
	.zero		1


	//   ....[45]....
        /*03b4*/ 	.word	0x000008a0
        /*03b8*/ 	.word	0x000000ff
        /*03bc*/ 	.word	0x000001c0
        /*03c0*/ 	.short	0x0100
        /*03c2*/ 	.byte	0x05
	.zero		1


	//   ....[46]....
        /*03c4*/ 	.word	0x000008b0
        /*03c8*/ 	.word	0x000000ff
        /*03cc*/ 	.word	0x000000b8
        /*03d0*/ 	.short	0x0100
        /*03d2*/ 	.byte	0x05
	.zero		1


	//   ....[47]....
        /*03d4*/ 	.word	0x000008c0
        /*03d8*/ 	.word	0x000000ff
        /*03dc*/ 	.word	0x000001c8
        /*03e0*/ 	.short	0x0100
        /*03e2*/ 	.byte	0x05
	.zero		1


	//   ....[48]....
        /*03e4*/ 	.word	0x000008d0
        /*03e8*/ 	.word	0x000000ff
        /*03ec*/ 	.word	0x000000c0
        /*03f0*/ 	.short	0x0100
        /*03f2*/ 	.byte	0x05
	.zero		1


	//   ....[49]....
        /*03f4*/ 	.word	0x000008e0
        /*03f8*/ 	.word	0x000000ff
        /*03fc*/ 	.word	0x000001d0
        /*0400*/ 	.short	0x0100
        /*0402*/ 	.byte	0x05
	.zero		1


	//   ....[50]....
        /*0404*/ 	.word	0x000008f0
        /*0408*/ 	.word	0x000000ff
        /*040c*/ 	.word	0x000000c8
        /*0410*/ 	.short	0x0100
        /*0412*/ 	.byte	0x05
	.zero		1


	//   ....[51]....
        /*0414*/ 	.word	0x00000900
        /*0418*/ 	.word	0x000000ff
        /*041c*/ 	.word	0x000001d8
        /*0420*/ 	.short	0x0100
        /*0422*/ 	.byte	0x05
	.zero		1


	//   ....[52]....
        /*0424*/ 	.word	0x00000910
        /*0428*/ 	.word	0x000000ff
        /*042c*/ 	.word	0x000000d0
        /*0430*/ 	.short	0x0100
        /*0432*/ 	.byte	0x05
	.zero		1


	//   ....[53]....
        /*0434*/ 	.word	0x00000920
        /*0438*/ 	.word	0x000000ff
        /*043c*/ 	.word	0x000001e0
        /*0440*/ 	.short	0x0100
        /*0442*/ 	.byte	0x05
	.zero		1


	//   ....[54]....
        /*0444*/ 	.word	0x00000930
        /*0448*/ 	.word	0x000000ff
        /*044c*/ 	.word	0x000000d8
        /*0450*/ 	.short	0x0100
        /*0452*/ 	.byte	0x05
	.zero		1


	//   ....[55]....
        /*0454*/ 	.word	0x00000940
        /*0458*/ 	.word	0x000000ff
        /*045c*/ 	.word	0x000001e8
        /*0460*/ 	.short	0x0100
        /*0462*/ 	.byte	0x05
	.zero		1


	//   ....[56]....
        /*0464*/ 	.word	0x00000950
        /*0468*/ 	.word	0x000000ff
        /*046c*/ 	.word	0x000000e0
        /*0470*/ 	.short	0x0100
        /*0472*/ 	.byte	0x05
	.zero		1


	//   ....[57]....
        /*0474*/ 	.word	0x00000960
        /*0478*/ 	.word	0x000000ff
        /*047c*/ 	.word	0x000001f0
        /*0480*/ 	.short	0x0100
        /*0482*/ 	.byte	0x05
	.zero		1


	//   ....[58]....
        /*0484*/ 	.word	0x00000970
        /*0488*/ 	.word	0x000000ff
        /*048c*/ 	.word	0x000000e8
        /*0490*/ 	.short	0x0100
        /*0492*/ 	.byte	0x05
	.zero		1


	//   ....[59]....
        /*0494*/ 	.word	0x00000980
        /*0498*/ 	.word	0x000000ff
        /*049c*/ 	.word	0x000001f8
        /*04a0*/ 	.short	0x0100
        /*04a2*/ 	.byte	0x05
	.zero		1


	//   ....[60]....
        /*04a4*/ 	.word	0x00000990
        /*04a8*/ 	.word	0x000000ff
        /*04ac*/ 	.word	0x000000f0
        /*04b0*/ 	.short	0x0100
        /*04b2*/ 	.byte	0x05
	.zero		1


	//   ....[61]....
        /*04b4*/ 	.word	0x000009a0
        /*04b8*/ 	.word	0x000000ff
        /*04bc*/ 	.word	0x00000200
        /*04c0*/ 	.short	0x0100
        /*04c2*/ 	.byte	0x05
	.zero		1


	//   ....[62]....
        /*04c4*/ 	.word	0x000009b0
        /*04c8*/ 	.word	0x000000ff
        /*04cc*/ 	.word	0x000000f8
        /*04d0*/ 	.short	0x0100
        /*04d2*/ 	.byte	0x05
	.zero		1


	//   ....[63]....
        /*04d4*/ 	.word	0x000009c0
        /*04d8*/ 	.word	0x000000ff
        /*04dc*/ 	.word	0x00000208
        /*04e0*/ 	.short	0x0100
        /*04e2*/ 	.byte	0x05
	.zero		1


	//   ....[64]....
        /*04e4*/ 	.word	0x000009d0
        /*04e8*/ 	.word	0x000000ff
        /*04ec*/ 	.word	0x00000100
        /*04f0*/ 	.short	0x0100
        /*04f2*/ 	.byte	0x05
	.zero		1


	//   ....[65]....
        /*04f4*/ 	.word	0x000009e0
        /*04f8*/ 	.word	0x000000ff
        /*04fc*/ 	.word	0x00000210
        /*0500*/ 	.short	0x0100
        /*0502*/ 	.byte	0x05
	.zero		1


	//   ....[66]....
        /*0504*/ 	.word	0x000009f0
        /*0508*/ 	.word	0x000000ff
        /*050c*/ 	.word	0x00000108
        /*0510*/ 	.short	0x0100
        /*0512*/ 	.byte	0x05
	.zero		1


	//   ....[67]....
        /*0514*/ 	.word	0x00000a00
        /*0518*/ 	.word	0x000000ff
        /*051c*/ 	.word	0x00000218
        /*0520*/ 	.short	0x0100
        /*0522*/ 	.byte	0x05
	.zero		1


	//   ....[68]....
        /*0524*/ 	.word	0x00000b40
        /*0528*/ 	.word	0x000000ff
        /*052c*/ 	.word	0x00000220
        /*0530*/ 	.short	0x0100
        /*0532*/ 	.byte	0x06
	.zero		1


	//   ....[69]....
        /*0534*/ 	.word	0x00000b50
        /*0538*/ 	.word	0x000000ff
        /*053c*/ 	.word	0x00000228
        /*0540*/ 	.short	0x0100
        /*0542*/ 	.byte	0x06
	.zero		1


	//   ....[70]....
        /*0544*/ 	.word	0x00000c40
        /*0548*/ 	.word	0x000000ff
        /*054c*/ 	.word	0x00000230
        /*0550*/ 	.short	0x0100
        /*0552*/ 	.byte	0x05
	.zero		1


	//   ....[71]....
        /*0554*/ 	.word	0x00000c50
        /*0558*/ 	.word	0x000000ff
        /*055c*/ 	.word	0x00000238
        /*0560*/ 	.short	0x0100
        /*0562*/ 	.byte	0x05
	.zero		1


	//   ....[72]....
        /*0564*/ 	.word	0x00000d90
        /*0568*/ 	.word	0x000000ff
        /*056c*/ 	.word	0x00000240
        /*0570*/ 	.short	0x0100
        /*0572*/ 	.byte	0x05
	.zero		1


	//   ....[73]....
        /*0574*/ 	.word	0x00000da0
        /*0578*/ 	.word	0x000000ff
        /*057c*/ 	.word	0x00000250
        /*0580*/ 	.short	0x0100
        /*0582*/ 	.byte	0x05
	.zero		1


	//   ....[74]....
        /*0584*/ 	.word	0x00000db0
        /*0588*/ 	.word	0x000000ff
        /*058c*/ 	.word	0x00000248
        /*0590*/ 	.short	0x0100
        /*0592*/ 	.byte	0x05
	.zero		1


	//   ....[75]....
        /*0594*/ 	.word	0x00000dc0
        /*0598*/ 	.word	0x000000ff
        /*059c*/ 	.word	0x00000258
        /*05a0*/ 	.short	0x0100
        /*05a2*/ 	.byte	0x05
	.zero		1


	//   ....[76]....
        /*05a4*/ 	.word	0x00000ef0
        /*05a8*/ 	.word	0x000000ff
        /*05ac*/ 	.word	0x00000260
        /*05b0*/ 	.short	0x0100
        /*05b2*/ 	.byte	0x06
	.zero		1


	//   ....[77]....
        /*05b4*/ 	.word	0x00000f00
        /*05b8*/ 	.word	0x000000ff
        /*05bc*/ 	.word	0x00000280
        /*05c0*/ 	.short	0x0100
        /*05c2*/ 	.byte	0x06
	.zero		1


	//   ....[78]....
        /*05c4*/ 	.word	0x00000f10
        /*05c8*/ 	.word	0x000000ff
        /*05cc*/ 	.word	0x00000268
        /*05d0*/ 	.short	0x0100
        /*05d2*/ 	.byte	0x06
	.zero		1


	//   ....[79]....
        /*05d4*/ 	.word	0x00000f20
        /*05d8*/ 	.word	0x000000ff
        /*05dc*/ 	.word	0x00000288
        /*05e0*/ 	.short	0x0100
        /*05e2*/ 	.byte	0x06
	.zero		1


	//   ....[80]....
        /*05e4*/ 	.word	0x00000f30
        /*05e8*/ 	.word	0x000000ff
        /*05ec*/ 	.word	0x00000270
        /*05f0*/ 	.short	0x0100
        /*05f2*/ 	.byte	0x06
	.zero		1


	//   ....[81]....
        /*05f4*/ 	.word	0x00000f40
        /*05f8*/ 	.word	0x000000ff
        /*05fc*/ 	.word	0x00000290
        /*0600*/ 	.short	0x0100
        /*0602*/ 	.byte	0x06
	.zero		1


	//   ....[82]....
        /*0604*/ 	.word	0x00000f50
        /*0608*/ 	.word	0x000000ff
        /*060c*/ 	.word	0x00000278
        /*0610*/ 	.short	0x0100
        /*0612*/ 	.byte	0x06
	.zero		1


	//   ....[83]....
        /*0614*/ 	.word	0x00000f60
        /*0618*/ 	.word	0x000000ff
        /*061c*/ 	.word	0x00000298
        /*0620*/ 	.short	0x0100
        /*0622*/ 	.byte	0x06
	.zero		1


	//   ....[84]....
        /*0624*/ 	.word	0x00001050
        /*0628*/ 	.word	0x000000ff
        /*062c*/ 	.word	0x000002a0
        /*0630*/ 	.short	0x0100
        /*0632*/ 	.byte	0x05
	.zero		1


	//   ....[85]....
        /*0634*/ 	.word	0x00001060
        /*0638*/ 	.word	0x000000ff
        /*063c*/ 	.word	0x000002b0
        /*0640*/ 	.short	0x0100
        /*0642*/ 	.byte	0x05
	.zero		1


	//   ....[86]....
        /*0644*/ 	.word	0x00001070
        /*0648*/ 	.word	0x000000ff
        /*064c*/ 	.word	0x000002a8
        /*0650*/ 	.short	0x0100
        /*0652*/ 	.byte	0x05
	.zero		1


	//   ....[87]....
        /*0654*/ 	.word	0x00001080
        /*0658*/ 	.word	0x000000ff
        /*065c*/ 	.word	0x000002b8
        /*0660*/ 	.short	0x0100
        /*0662*/ 	.byte	0x05
	.zero		1


	//   ....[88]....
        /*0664*/ 	.word	0x00001950
        /*0668*/ 	.word	0x00000003
        /*066c*/ 	.word	0x000002b0
        /*0670*/ 	.short	0x010a
        /*0672*/ 	.byte	0xff
	.zero		1


	//   ....[89]....
        /*0674*/ 	.word	0x00001980
        /*0678*/ 	.word	0x00000003
        /*067c*/ 	.word	0x000002a0
        /*0680*/ 	.short	0x0101
        /*0682*/ 	.byte	0xff
	.zero		1


	//   ....[90]....
        /*0684*/ 	.word	0x00001a50
        /*0688*/ 	.word	0x000000ff
        /*068c*/ 	.word	0x00000110
        /*0690*/ 	.short	0x010a
        /*0692*/ 	.byte	0x08
	.zero		1


	//   ....[91]....
        /*0694*/ 	.word	0x00001af0
        /*0698*/ 	.word	0x000000ff
        /*069c*/ 	.word	0x00000110
        /*06a0*/ 	.short	0x010a
        /*06a2*/ 	.byte	0x21
	.zero		1


	//   ....[92]....
        /*06a4*/ 	.word	0x00001c40
        /*06a8*/ 	.word	0x000000ff
        /*06ac*/ 	.word	0x00000110
        /*06b0*/ 	.short	0x010a
        /*06b2*/ 	.byte	0x08
	.zero		1


	//   ....[93]....
        /*06b4*/ 	.word	0x00001d50
        /*06b8*/ 	.word	0x000000ff
        /*06bc*/ 	.word	0x00000238
        /*06c0*/ 	.short	0x0101
        /*06c2*/ 	.byte	0x04
	.zero		1


	//   ....[94]....
        /*06c4*/ 	.word	0x00001d70
        /*06c8*/ 	.word	0x000000ff
        /*06cc*/ 	.word	0x00000110
        /*06d0*/ 	.short	0x010a
        /*06d2*/ 	.byte	0x08
	.zero		1


	//   ....[95]....
        /*06d4*/ 	.word	0x00001df0
        /*06d8*/ 	.word	0x000000ff
        /*06dc*/ 	.word	0x00000110
        /*06e0*/ 	.short	0x010a
        /*06e2*/ 	.byte	0x11
	.zero		1


	//   ....[96]....
        /*06e4*/ 	.word	0x00001f40
        /*06e8*/ 	.word	0x000000ff
        /*06ec*/ 	.word	0x00000110
        /*06f0*/ 	.short	0x010a
        /*06f2*/ 	.byte	0x08
	.zero		1


	//   ....[97]....
        /*06f4*/ 	.word	0x00002080
        /*06f8*/ 	.word	0x00000002
        /*06fc*/ 	.word	0x00000240
        /*0700*/ 	.short	0x010a
        /*0702*/ 	.byte	0xff
	.zero		1


	//   ....[98]....
        /*0704*/ 	.word	0x00002140
        /*0708*/ 	.word	0x00000002
        /*070c*/ 	.word	0x00000000
        /*0710*/ 	.short	0x0101
        /*0712*/ 	.byte	0xff
	.zero		1


	//   ....[99]....
        /*0714*/ 	.word	0x000026a0
        /*0718*/ 	.word	0x000000ff
        /*071c*/ 	.word	0x00000000
        /*0720*/ 	.short	0x010a
        /*0722*/ 	.byte	0x05
	.zero		1


	//   ....[100]....
        /*0724*/ 	.word	0x00002730
        /*0728*/ 	.word	0x000000ff
        /*072c*/ 	.word	0x00000000
        /*0730*/ 	.short	0x010a
        /*0732*/ 	.byte	0x05
	.zero		1


	//   ....[101]....
        /*0734*/ 	.word	0x000027c0
        /*0738*/ 	.word	0x000000ff
        /*073c*/ 	.word	0x00000000
        /*0740*/ 	.short	0x010a
        /*0742*/ 	.byte	0x05
	.zero		1


	//   ....[102]....
        /*0744*/ 	.word	0x00002850
        /*0748*/ 	.word	0x000000ff
        /*074c*/ 	.word	0x00000000
        /*0750*/ 	.short	0x010a
        /*0752*/ 	.byte	0x05
	.zero		1


	//   ....[103]....
        /*0754*/ 	.word	0x000028e0
        /*0758*/ 	.word	0x000000ff
        /*075c*/ 	.word	0x00000000
        /*0760*/ 	.short	0x010a
        /*0762*/ 	.byte	0x05
	.zero		1


	//   ....[104]....
        /*0764*/ 	.word	0x00002970
        /*0768*/ 	.word	0x000000ff
        /*076c*/ 	.word	0x00000000
        /*0770*/ 	.short	0x010a
        /*0772*/ 	.byte	0x05
	.zero		1


	//   ....[105]....
        /*0774*/ 	.word	0x00002a00
        /*0778*/ 	.word	0x000000ff
        /*077c*/ 	.word	0x00000000
        /*0780*/ 	.short	0x010a
        /*0782*/ 	.byte	0x05
	.zero		1


	//   ....[106]....
        /*0784*/ 	.word	0x00002a90
        /*0788*/ 	.word	0x000000ff
        /*078c*/ 	.word	0x00000000
        /*0790*/ 	.short	0x010a
        /*0792*/ 	.byte	0x05
	.zero		1


	//   ....[107]....
        /*0794*/ 	.word	0x00002b20
        /*0798*/ 	.word	0x000000ff
        /*079c*/ 	.word	0x00000000
        /*07a0*/ 	.short	0x010a
        /*07a2*/ 	.byte	0x05
	.zero		1


	//   ....[108]....
        /*07a4*/ 	.word	0x00002bb0
        /*07a8*/ 	.word	0x000000ff
        /*07ac*/ 	.word	0x00000000
        /*07b0*/ 	.short	0x010a
        /*07b2*/ 	.byte	0x05
	.zero		1


	//   ....[109]....
        /*07b4*/ 	.word	0x00002c40
        /*07b8*/ 	.word	0x000000ff
        /*07bc*/ 	.word	0x00000000
        /*07c0*/ 	.short	0x010a
        /*07c2*/ 	.byte	0x05
	.zero		1


	//   ....[110]....
        /*07c4*/ 	.word	0x00002cd0
        /*07c8*/ 	.word	0x000000ff
        /*07cc*/ 	.word	0x00000000
        /*07d0*/ 	.short	0x010a
        /*07d2*/ 	.byte	0x05
	.zero		1


	//   ....[111]....
        /*07d4*/ 	.word	0x00002d60
        /*07d8*/ 	.word	0x000000ff
        /*07dc*/ 	.word	0x00000000
        /*07e0*/ 	.short	0x010a
        /*07e2*/ 	.byte	0x05
	.zero		1


	//   ....[112]....
        /*07e4*/ 	.word	0x00002df0
        /*07e8*/ 	.word	0x000000ff
        /*07ec*/ 	.word	0x00000000
        /*07f0*/ 	.short	0x010a
        /*07f2*/ 	.byte	0x05
	.zero		1


	//   ....[113]....
        /*07f4*/ 	.word	0x00002e80
        /*07f8*/ 	.word	0x000000ff
        /*07fc*/ 	.word	0x00000000
        /*0800*/ 	.short	0x010a
        /*0802*/ 	.byte	0x05
	.zero		1


	//   ....[114]....
        /*0804*/ 	.word	0x00002f10
        /*0808*/ 	.word	0x000000ff
        /*080c*/ 	.word	0x00000000
        /*0810*/ 	.short	0x010a
        /*0812*/ 	.byte	0x05
	.zero		1


	//   ....[115]....
        /*0814*/ 	.word	0x00002fa0
        /*0818*/ 	.word	0x000000ff
        /*081c*/ 	.word	0x00000000
        /*0820*/ 	.short	0x010a
        /*0822*/ 	.byte	0x05
	.zero		1


	//   ....[116]....
        /*0824*/ 	.word	0x00003030
        /*0828*/ 	.word	0x000000ff
        /*082c*/ 	.word	0x00000000
        /*0830*/ 	.short	0x010a
        /*0832*/ 	.byte	0x05
	.zero		1


	//   ....[117]....
        /*0834*/ 	.word	0x000030c0
        /*0838*/ 	.word	0x000000ff
        /*083c*/ 	.word	0x00000000
        /*0840*/ 	.short	0x010a
        /*0842*/ 	.byte	0x05
	.zero		1


	//   ....[118]....
        /*0844*/ 	.word	0x00003150
        /*0848*/ 	.word	0x000000ff
        /*084c*/ 	.word	0x00000000
        /*0850*/ 	.short	0x010a
        /*0852*/ 	.byte	0x05
	.zero		1


	//   ....[119]....
        /*0854*/ 	.word	0x000031e0
        /*0858*/ 	.word	0x000000ff
        /*085c*/ 	.word	0x00000000
        /*0860*/ 	.short	0x010a
        /*0862*/ 	.byte	0x05
	.zero		1


	//   ....[120]....
        /*0864*/ 	.word	0x00003270
        /*0868*/ 	.word	0x000000ff
        /*086c*/ 	.word	0x00000000
        /*0870*/ 	.short	0x010a
        /*0872*/ 	.byte	0x05
	.zero		1


	//   ....[121]....
        /*0874*/ 	.word	0x00003300
        /*0878*/ 	.word	0x000000ff
        /*087c*/ 	.word	0x00000000
        /*0880*/ 	.short	0x010a
        /*0882*/ 	.byte	0x05
	.zero		1


	//   ....[122]....
        /*0884*/ 	.word	0x00003390
        /*0888*/ 	.word	0x000000ff
        /*088c*/ 	.word	0x00000000
        /*0890*/ 	.short	0x010a
        /*0892*/ 	.byte	0x05
	.zero		1


	//   ....[123]....
        /*0894*/ 	.word	0x00003420
        /*0898*/ 	.word	0x000000ff
        /*089c*/ 	.word	0x00000000
        /*08a0*/ 	.short	0x010a
        /*08a2*/ 	.byte	0x05
	.zero		1


	//   ....[124]....
        /*08a4*/ 	.word	0x000034b0
        /*08a8*/ 	.word	0x000000ff
        /*08ac*/ 	.word	0x00000000
        /*08b0*/ 	.short	0x010a
        /*08b2*/ 	.byte	0x05
	.zero		1


	//   ....[125]....
        /*08b4*/ 	.word	0x00003540
        /*08b8*/ 	.word	0x000000ff
        /*08bc*/ 	.word	0x00000000
        /*08c0*/ 	.short	0x010a
        /*08c2*/ 	.byte	0x05
	.zero		1


	//   ....[126]....
        /*08c4*/ 	.word	0x000035d0
        /*08c8*/ 	.word	0x000000ff
        /*08cc*/ 	.word	0x00000000
        /*08d0*/ 	.short	0x010a
        /*08d2*/ 	.byte	0x05
	.zero		1


	//   ....[127]....
        /*08d4*/ 	.word	0x00003660
        /*08d8*/ 	.word	0x000000ff
        /*08dc*/ 	.word	0x00000000
        /*08e0*/ 	.short	0x010a
        /*08e2*/ 	.byte	0x05
	.zero		1


	//   ....[128]....
        /*08e4*/ 	.word	0x000036f0
        /*08e8*/ 	.word	0x000000ff
        /*08ec*/ 	.word	0x00000000
        /*08f0*/ 	.short	0x010a
        /*08f2*/ 	.byte	0x05
	.zero		1


	//   ....[129]....
        /*08f4*/ 	.word	0x00003780
        /*08f8*/ 	.word	0x000000ff
        /*08fc*/ 	.word	0x00000000
        /*0900*/ 	.short	0x010a
        /*0902*/ 	.byte	0x05
	.zero		1


	//   ....[130]....
        /*0904*/ 	.word	0x00003810
        /*0908*/ 	.word	0x000000ff
        /*090c*/ 	.word	0x00000000
        /*0910*/ 	.short	0x010a
        /*0912*/ 	.byte	0x05
	.zero		1


	//   ....[131]....
        /*0914*/ 	.word	0x000038a0
        /*0918*/ 	.word	0x000000ff
        /*091c*/ 	.word	0x00000000
        /*0920*/ 	.short	0x010a
        /*0922*/ 	.byte	0x05
	.zero		1


	//   ....[132]....
        /*0924*/ 	.word	0x00003940
        /*0928*/ 	.word	0x00000000
        /*092c*/ 	.word	0x00000000
        /*0930*/ 	.short	0x010a
        /*0932*/ 	.byte	0xff
	.zero		1


	//   ....[133]....
        /*0934*/ 	.word	0x00003a60
        /*0938*/ 	.word	0x00000000
        /*093c*/ 	.word	0x000002a0
        /*0940*/ 	.short	0x010a
        /*0942*/ 	.byte	0xff
	.zero		1


	//   ....[134]....
        /*0944*/ 	.word	0x00003ac0
        /*0948*/ 	.word	0x00000004
        /*094c*/ 	.word	0x00000000
        /*0950*/ 	.short	0x0101
        /*0952*/ 	.byte	0xff
	.zero		1


	//   ....[135]....
        /*0954*/ 	.word	0x00003ae0
        /*0958*/ 	.word	0x000000ff
        /*095c*/ 	.word	0x00000250
        /*0960*/ 	.short	0x010a
        /*0962*/ 	.byte	0x05
	.zero		1


	//   ....[136]....
        /*0964*/ 	.word	0x00003c00
        /*0968*/ 	.word	0x00000000
        /*096c*/ 	.word	0x00000240
        /*0970*/ 	.short	0x010a
        /*0972*/ 	.byte	0xff
	.zero		1


	//   ....[137]....
        /*0974*/ 	.word	0x00003d10
        /*0978*/ 	.word	0x00000000
        /*097c*/ 	.word	0x00000000
        /*0980*/ 	.short	0x0101
        /*0982*/ 	.byte	0xff
	.zero		1


	//   ....[138]....
        /*0984*/ 	.word	0x00003da0
        /*0988*/ 	.word	0x000000ff
        /*098c*/ 	.word	0x00000250
        /*0990*/ 	.short	0x0106
        /*0992*/ 	.byte	0x05
	.zero		1


	//   ....[139]....
        /*0994*/ 	.word	0x00003dc0
        /*0998*/ 	.word	0x000000ff
        /*099c*/ 	.word	0x00000250
        /*09a0*/ 	.short	0x010a
        /*09a2*/ 	.byte	0x05
	.zero		1


	//   ....[140]....
        /*09a4*/ 	.word	0x00003e50
        /*09a8*/ 	.word	0x000000ff
        /*09ac*/ 	.word	0x00000250
        /*09b0*/ 	.short	0x0106
        /*09b2*/ 	.byte	0x04
	.zero		1


	//   ....[141]....
        /*09b4*/ 	.word	0x00003e90
        /*09b8*/ 	.word	0x00000000
        /*09bc*/ 	.word	0x00000250
        /*09c0*/ 	.short	0x010a
        /*09c2*/ 	.byte	0xff
	.zero		1


	//   ....[142]....
        /*09c4*/ 	.word	0x00004360
        /*09c8*/ 	.word	0x00000000
        /*09cc*/ 	.word	0x00000240
        /*09d0*/ 	.short	0x010a
        /*09d2*/ 	.byte	0xff
	.zero		1


	//   ....[143]....
        /*09d4*/ 	.word	0x00004460
        /*09d8*/ 	.word	0x00000003
        /*09dc*/ 	.word	0x00000000
        /*09e0*/ 	.short	0x0101
        /*09e2*/ 	.byte	0xff
	.zero		1


	//   ....[144]....
        /*09e4*/ 	.word	0x00004470
        /*09e8*/ 	.word	0x000000ff
        /*09ec*/ 	.word	0x00000000
        /*09f0*/ 	.short	0x010a
        /*09f2*/ 	.byte	0x04
	.zero		1


	//   ....[145]....
        /*09f4*/ 	.word	0x00004490
        /*09f8*/ 	.word	0x000000ff
        /*09fc*/ 	.word	0x00000280
        /*0a00*/ 	.short	0x010a
        /*0a02*/ 	.byte	0x09
	.zero		1


	//   ....[146]....
        /*0a04*/ 	.word	0x00004570
        /*0a08*/ 	.word	0x000000ff
        /*0a0c*/ 	.word	0x00000000
        /*0a10*/ 	.short	0x010a
        /*0a12*/ 	.byte	0x07
	.zero		1


	//   ....[147]....
        /*0a14*/ 	.word	0x00004680
        /*0a18*/ 	.word	0x000000ff
        /*0a1c*/ 	.word	0x00000000
        /*0a20*/ 	.short	0x010a
        /*0a22*/ 	.byte	0x04
	.zero		1


	//   ....[148]....
        /*0a24*/ 	.word	0x00004860
        /*0a28*/ 	.word	0x000000ff
        /*0a2c*/ 	.word	0x00000000
        /*0a30*/ 	.short	0x010a
        /*0a32*/ 	.byte	0x05
	.zero		1


	//   ....[149]....
        /*0a34*/ 	.word	0x000048f0
        /*0a38*/ 	.word	0x000000ff
        /*0a3c*/ 	.word	0x00000000
        /*0a40*/ 	.short	0x010a
        /*0a42*/ 	.byte	0x05
	.zero		1


	//   ....[150]....
        /*0a44*/ 	.word	0x00004980
        /*0a48*/ 	.word	0x000000ff
        /*0a4c*/ 	.word	0x00000000
        /*0a50*/ 	.short	0x010a
        /*0a52*/ 	.byte	0x05
	.zero		1


	//   ....[151]....
        /*0a54*/ 	.word	0x00004a10
        /*0a58*/ 	.word	0x000000ff
        /*0a5c*/ 	.word	0x00000000
        /*0a60*/ 	.short	0x010a
        /*0a62*/ 	.byte	0x07
	.zero		1


	//   ....[152]....
        /*0a64*/ 	.word	0x00004e50
        /*0a68*/ 	.word	0x00000000
        /*0a6c*/ 	.word	0x00000240
        /*0a70*/ 	.short	0x010a
        /*0a72*/ 	.byte	0xff
	.zero		1


	//   ....[153]....
        /*0a74*/ 	.word	0x00004f40
        /*0a78*/ 	.word	0x00000000
        /*0a7c*/ 	.word	0x00000000
        /*0a80*/ 	.short	0x0101
        /*0a82*/ 	.byte	0xff
	.zero		1


	//   ....[154]....
        /*0a84*/ 	.word	0x00005260
        /*0a88*/ 	.word	0x000000ff
        /*0a8c*/ 	.word	0x00000238
        /*0a90*/ 	.short	0x010a
        /*0a92*/ 	.byte	0x06
	.zero		1


	//   ....[155]....
        /*0a94*/ 	.word	0x000053e0
        /*0a98*/ 	.word	0x000000ff
        /*0a9c*/ 	.word	0x00000228
        /*0aa0*/ 	.short	0x010a
        /*0aa2*/ 	.byte	0x06
	.zero		1


	//   ....[156]....
        /*0aa4*/ 	.word	0x00005710
        /*0aa8*/ 	.word	0x000000ff
        /*0aac*/ 	.word	0x00000220
        /*0ab0*/ 	.short	0x010b
        /*0ab2*/ 	.byte	0x06
	.zero		1


	//   ....[157]....
        /*0ab4*/ 	.word	0x00005730
        /*0ab8*/ 	.word	0x000000ff
        /*0abc*/ 	.word	0x00000000
        /*0ac0*/ 	.short	0x0101
        /*0ac2*/ 	.byte	0x25
	.zero		1


	//   ....[158]....
        /*0ac4*/ 	.word	0x00005770
        /*0ac8*/ 	.word	0x00000000
        /*0acc*/ 	.word	0x00000228
        /*0ad0*/ 	.short	0x010a
        /*0ad2*/ 	.byte	0xff
	.zero		1


	//   ....[159]....
        /*0ad4*/ 	.word	0x00005aa0
        /*0ad8*/ 	.word	0x00000000
        /*0adc*/ 	.word	0x00000240
        /*0ae0*/ 	.short	0x010a
        /*0ae2*/ 	.byte	0xff
	.zero		1


	//   ....[160]....
        /*0ae4*/ 	.word	0x00005bb0
        /*0ae8*/ 	.word	0x00000000
        /*0aec*/ 	.word	0x00000000
        /*0af0*/ 	.short	0x0101
        /*0af2*/ 	.byte	0xff
	.zero		1


	//   ....[161]....
        /*0af4*/ 	.word	0x00006550
        /*0af8*/ 	.word	0x000000ff
        /*0afc*/ 	.word	0x00000220
        /*0b00*/ 	.short	0x010a
        /*0b02*/ 	.byte	0x2b
	.zero		1


	//   ....[162]....
        /*0b04*/ 	.word	0x00006560
        /*0b08*/ 	.word	0x0000009c
        /*0b0c*/ 	.word	0x00000260
        /*0b10*/ 	.short	0x010a
        /*0b12*/ 	.byte	0xff
	.zero		1


	//   ....[163]....
        /*0b14*/ 	.word	0x000066f0
        /*0b18*/ 	.word	0x000000ff
        /*0b1c*/ 	.word	0x00000220
        /*0b20*/ 	.short	0x010a
        /*0b22*/ 	.byte	0x2b
	.zero		1


	//   ....[164]....
        /*0b24*/ 	.word	0x000067f0
        /*0b28*/ 	.word	0x000000ff
        /*0b2c*/ 	.word	0x00000000
        /*0b30*/ 	.short	0x0101
        /*0b32*/ 	.byte	0x04
	.zero		1


	//   ....[165]....
        /*0b34*/ 	.word	0x00006850
        /*0b38*/ 	.word	0x0000009c
        /*0b3c*/ 	.word	0x00000260
        /*0b40*/ 	.short	0x010a
        /*0b42*/ 	.byte	0xff
	.zero		1


	//   ....[166]....
        /*0b44*/ 	.word	0x00006c10
        /*0b48*/ 	.word	0x000000ff
        /*0b4c*/ 	.word	0x00000000
        /*0b50*/ 	.short	0x0101
        /*0b52*/ 	.byte	0x05
	.zero		1


	//   ....[167]....
        /*0b54*/ 	.word	0x00007cc0
        /*0b58*/ 	.word	0x00000003
        /*0b5c*/ 	.word	0x000002b0
        /*0b60*/ 	.short	0x010a
        /*0b62*/ 	.byte	0xff
	.zero		1


	//   ....[168]....
        /*0b64*/ 	.word	0x00007d20
        /*0b68*/ 	.word	0x00000002
        /*0b6c*/ 	.word	0x00000110
        /*0b70*/ 	.short	0x010a
        /*0b72*/ 	.byte	0xff
	.zero		1


	//   ....[169]....
        /*0b74*/ 	.word	0x00007d80
        /*0b78*/ 	.word	0x00000002
        /*0b7c*/ 	.word	0x00000110
        /*0b80*/ 	.short	0x010a
        /*0b82*/ 	.byte	0xff
	.zero		1


	//   ....[170]....
        /*0b84*/ 	.word	0x00007dd0
        /*0b88*/ 	.word	0x00000002
        /*0b8c*/ 	.word	0x00000240
        /*0b90*/ 	.short	0x010a
        /*0b92*/ 	.byte	0xff
	.zero		1


	//   ....[171]....
        /*0b94*/ 	.word	0x00007e30
        /*0b98*/ 	.word	0x00000000
        /*0b9c*/ 	.word	0x00000000
        /*0ba0*/ 	.short	0x010a
        /*0ba2*/ 	.byte	0xff
	.zero		1


	//   ....[172]....
        /*0ba4*/ 	.word	0x00007e90
        /*0ba8*/ 	.word	0x00000000
        /*0bac*/ 	.word	0x00000000
        /*0bb0*/ 	.short	0x010a
        /*0bb2*/ 	.byte	0xff
	.zero		1


	//   ....[173]....
        /*0bb4*/ 	.word	0x00007ef0
        /*0bb8*/ 	.word	0x00000000
        /*0bbc*/ 	.word	0x00000000
        /*0bc0*/ 	.short	0x010a
        /*0bc2*/ 	.byte	0xff
	.zero		1


	//   ....[174]....
        /*0bc4*/ 	.word	0x00007f50
        /*0bc8*/ 	.word	0x00000000
        /*0bcc*/ 	.word	0x00000000
        /*0bd0*/ 	.short	0x010a
        /*0bd2*/ 	.byte	0xff
	.zero		1


	//   ....[175]....
        /*0bd4*/ 	.word	0x00007fb0
        /*0bd8*/ 	.word	0x00000000
        /*0bdc*/ 	.word	0x00000000
        /*0be0*/ 	.short	0x010a
        /*0be2*/ 	.byte	0xff
	.zero		1


	//   ....[176]....
        /*0be4*/ 	.word	0x00008010
        /*0be8*/ 	.word	0x00000000
        /*0bec*/ 	.word	0x00000000
        /*0bf0*/ 	.short	0x010a
        /*0bf2*/ 	.byte	0xff
	.zero		1


	//   ....[177]....
        /*0bf4*/ 	.word	0x00008070
        /*0bf8*/ 	.word	0x00000000
        /*0bfc*/ 	.word	0x00000000
        /*0c00*/ 	.short	0x010a
        /*0c02*/ 	.byte	0xff
	.zero		1


	//   ....[178]....
        /*0c04*/ 	.word	0x000080d0
        /*0c08*/ 	.word	0x00000000
        /*0c0c*/ 	.word	0x00000000
        /*0c10*/ 	.short	0x010a
        /*0c12*/ 	.byte	0xff
	.zero		1


	//   ....[179]....
        /*0c14*/ 	.word	0x00008130
        /*0c18*/ 	.word	0x00000000
        /*0c1c*/ 	.word	0x00000000
        /*0c20*/ 	.short	0x010a
        /*0c22*/ 	.byte	0xff
	.zero		1


	//   ....[180]....
        /*0c24*/ 	.word	0x00008190
        /*0c28*/ 	.word	0x00000000
        /*0c2c*/ 	.word	0x00000000
        /*0c30*/ 	.short	0x010a
        /*0c32*/ 	.byte	0xff
	.zero		1


	//   ....[181]....
        /*0c34*/ 	.word	0x000081f0
        /*0c38*/ 	.word	0x00000000
        /*0c3c*/ 	.word	0x00000000
        /*0c40*/ 	.short	0x010a
        /*0c42*/ 	.byte	0xff
	.zero		1


	//   ....[182]....
        /*0c44*/ 	.word	0x00008250
        /*0c48*/ 	.word	0x00000000
        /*0c4c*/ 	.word	0x00000000
        /*0c50*/ 	.short	0x010a
        /*0c52*/ 	.byte	0xff
	.zero		1


	//   ....[183]....
        /*0c54*/ 	.word	0x000082b0
        /*0c58*/ 	.word	0x00000000
        /*0c5c*/ 	.word	0x00000000
        /*0c60*/ 	.short	0x010a
        /*0c62*/ 	.byte	0xff
	.zero		1


	//   ....[184]....
        /*0c64*/ 	.word	0x00008310
        /*0c68*/ 	.word	0x00000000
        /*0c6c*/ 	.word	0x00000000
        /*0c70*/ 	.short	0x010a
        /*0c72*/ 	.byte	0xff
	.zero		1


	//   ....[185]....
        /*0c74*/ 	.word	0x00008370
        /*0c78*/ 	.word	0x00000000
        /*0c7c*/ 	.word	0x00000000
        /*0c80*/ 	.short	0x010a
        /*0c82*/ 	.byte	0xff
	.zero		1


	//   ....[186]....
        /*0c84*/ 	.word	0x000083d0
        /*0c88*/ 	.word	0x00000000
        /*0c8c*/ 	.word	0x00000000
        /*0c90*/ 	.short	0x010a
        /*0c92*/ 	.byte	0xff
	.zero		1


	//   ....[187]....
        /*0c94*/ 	.word	0x00008430
        /*0c98*/ 	.word	0x00000000
        /*0c9c*/ 	.word	0x00000000
        /*0ca0*/ 	.short	0x010a
        /*0ca2*/ 	.byte	0xff
	.zero		1


	//   ....[188]....
        /*0ca4*/ 	.word	0x00008490
        /*0ca8*/ 	.word	0x00000000
        /*0cac*/ 	.word	0x00000000
        /*0cb0*/ 	.short	0x010a
        /*0cb2*/ 	.byte	0xff
	.zero		1


	//   ....[189]....
        /*0cb4*/ 	.word	0x000084f0
        /*0cb8*/ 	.word	0x00000000
        /*0cbc*/ 	.word	0x00000000
        /*0cc0*/ 	.short	0x010a
        /*0cc2*/ 	.byte	0xff
	.zero		1


	//   ....[190]....
        /*0cc4*/ 	.word	0x00008550
        /*0cc8*/ 	.word	0x00000000
        /*0ccc*/ 	.word	0x00000000
        /*0cd0*/ 	.short	0x010a
        /*0cd2*/ 	.byte	0xff
	.zero		1


	//   ....[191]....
        /*0cd4*/ 	.word	0x000085b0
        /*0cd8*/ 	.word	0x00000000
        /*0cdc*/ 	.word	0x00000000
        /*0ce0*/ 	.short	0x010a
        /*0ce2*/ 	.byte	0xff
	.zero		1


	//   ....[192]....
        /*0ce4*/ 	.word	0x00008610
        /*0ce8*/ 	.word	0x00000000
        /*0cec*/ 	.word	0x00000000
        /*0cf0*/ 	.short	0x010a
        /*0cf2*/ 	.byte	0xff
	.zero		1


	//   ....[193]....
        /*0cf4*/ 	.word	0x00008670
        /*0cf8*/ 	.word	0x00000000
        /*0cfc*/ 	.word	0x00000000
        /*0d00*/ 	.short	0x010a
        /*0d02*/ 	.byte	0xff
	.zero		1


	//   ....[194]....
        /*0d04*/ 	.word	0x000086d0
        /*0d08*/ 	.word	0x00000000
        /*0d0c*/ 	.word	0x00000000
        /*0d10*/ 	.short	0x010a
        /*0d12*/ 	.byte	0xff
	.zero		1


	//   ....[195]....
        /*0d14*/ 	.word	0x00008730
        /*0d18*/ 	.word	0x00000000
        /*0d1c*/ 	.word	0x00000000
        /*0d20*/ 	.short	0x010a
        /*0d22*/ 	.byte	0xff
	.zero		1


	//   ....[196]....
        /*0d24*/ 	.word	0x00008790
        /*0d28*/ 	.word	0x00000000
        /*0d2c*/ 	.word	0x00000000
        /*0d30*/ 	.short	0x010a
        /*0d32*/ 	.byte	0xff
	.zero		1


	//   ....[197]....
        /*0d34*/ 	.word	0x000087f0
        /*0d38*/ 	.word	0x00000000
        /*0d3c*/ 	.word	0x00000000
        /*0d40*/ 	.short	0x010a
        /*0d42*/ 	.byte	0xff
	.zero		1


	//   ....[198]....
        /*0d44*/ 	.word	0x00008850
        /*0d48*/ 	.word	0x00000000
        /*0d4c*/ 	.word	0x00000000
        /*0d50*/ 	.short	0x010a
        /*0d52*/ 	.byte	0xff
	.zero		1


	//   ....[199]....
        /*0d54*/ 	.word	0x000088b0
        /*0d58*/ 	.word	0x00000000
        /*0d5c*/ 	.word	0x00000000
        /*0d60*/ 	.short	0x010a
        /*0d62*/ 	.byte	0xff
	.zero		1


	//   ....[200]....
        /*0d64*/ 	.word	0x00008910
        /*0d68*/ 	.word	0x00000000
        /*0d6c*/ 	.word	0x00000000
        /*0d70*/ 	.short	0x010a
        /*0d72*/ 	.byte	0xff
	.zero		1


	//   ....[201]....
        /*0d74*/ 	.word	0x00008970
        /*0d78*/ 	.word	0x00000000
        /*0d7c*/ 	.word	0x00000000
        /*0d80*/ 	.short	0x010a
        /*0d82*/ 	.byte	0xff
	.zero		1


	//   ....[202]....
        /*0d84*/ 	.word	0x000089d0
        /*0d88*/ 	.word	0x00000000
        /*0d8c*/ 	.word	0x00000000
        /*0d90*/ 	.short	0x010a
        /*0d92*/ 	.byte	0xff
	.zero		1


	//   ....[203]....
        /*0d94*/ 	.word	0x00008a30
        /*0d98*/ 	.word	0x00000000
        /*0d9c*/ 	.word	0x00000000
        /*0da0*/ 	.short	0x010a
        /*0da2*/ 	.byte	0xff
	.zero		1


	//   ....[204]....
        /*0da4*/ 	.word	0x00008a80
        /*0da8*/ 	.word	0x00000000
        /*0dac*/ 	.word	0x000002a0
        /*0db0*/ 	.short	0x010a
        /*0db2*/ 	.byte	0xff
	.zero		1


	//   ....[205]....
        /*0db4*/ 	.word	0x00008ae0
        /*0db8*/ 	.word	0x00000000
        /*0dbc*/ 	.word	0x00000250
        /*0dc0*/ 	.short	0x010a
        /*0dc2*/ 	.byte	0xff
	.zero		1


	//   ....[206]....
        /*0dc4*/ 	.word	0x00008b30
        /*0dc8*/ 	.word	0x00000000
        /*0dcc*/ 	.word	0x00000240
        /*0dd0*/ 	.short	0x010a
        /*0dd2*/ 	.byte	0xff
	.zero		1


	//   ....[207]....
        /*0dd4*/ 	.word	0x00008b90
        /*0dd8*/ 	.word	0x00000000
        /*0ddc*/ 	.word	0x00000250
        /*0de0*/ 	.short	0x010a
        /*0de2*/ 	.byte	0xff
	.zero		1


	//   ....[208]....
        /*0de4*/ 	.word	0x00008be0
        /*0de8*/ 	.word	0x00000000
        /*0dec*/ 	.word	0x00000240
        /*0df0*/ 	.short	0x010a
        /*0df2*/ 	.byte	0xff
	.zero		1


	//   ....[209]....
        /*0df4*/ 	.word	0x00008c40
        /*0df8*/ 	.word	0x00000003
        /*0dfc*/ 	.word	0x00000280
        /*0e00*/ 	.short	0x010a
        /*0e02*/ 	.byte	0xff
	.zero		1


	//   ....[210]....
        /*0e04*/ 	.word	0x00008ca0
        /*0e08*/ 	.word	0x00000000
        /*0e0c*/ 	.word	0x00000000
        /*0e10*/ 	.short	0x010a
        /*0e12*/ 	.byte	0xff
	.zero		1


	//   ....[211]....
        /*0e14*/ 	.word	0x00008d00
        /*0e18*/ 	.word	0x00000000
        /*0e1c*/ 	.word	0x00000000
        /*0e20*/ 	.short	0x010a
        /*0e22*/ 	.byte	0xff
	.zero		1


	//   ....[212]....
        /*0e24*/ 	.word	0x00008d60
        /*0e28*/ 	.word	0x00000000
        /*0e2c*/ 	.word	0x00000000
        /*0e30*/ 	.short	0x010a
        /*0e32*/ 	.byte	0xff
	.zero		1


	//   ....[213]....
        /*0e34*/ 	.word	0x00008dc0
        /*0e38*/ 	.word	0x00000000
        /*0e3c*/ 	.word	0x00000000
        /*0e40*/ 	.short	0x010a
        /*0e42*/ 	.byte	0xff
	.zero		1


	//   ....[214]....
        /*0e44*/ 	.word	0x00008e20
        /*0e48*/ 	.word	0x00000000
        /*0e4c*/ 	.word	0x00000000
        /*0e50*/ 	.short	0x010a
        /*0e52*/ 	.byte	0xff
	.zero		1


	//   ....[215]....
        /*0e54*/ 	.word	0x00008e70
        /*0e58*/ 	.word	0x00000000
        /*0e5c*/ 	.word	0x00000240
        /*0e60*/ 	.short	0x010a
        /*0e62*/ 	.byte	0xff
	.zero		1


	//   ....[216]....
        /*0e64*/ 	.word	0x00008ed0
        /*0e68*/ 	.word	0x00000000
        /*0e6c*/ 	.word	0x00000238
        /*0e70*/ 	.short	0x010a
        /*0e72*/ 	.byte	0xff
	.zero		1


	//   ....[217]....
        /*0e74*/ 	.word	0x00008f30
        /*0e78*/ 	.word	0x00000003
        /*0e7c*/ 	.word	0x00000228
        /*0e80*/ 	.short	0x010a
        /*0e82*/ 	.byte	0xff
	.zero		1


	//   ....[218]....
        /*0e84*/ 	.word	0x00008f80
        /*0e88*/ 	.word	0x00000000
        /*0e8c*/ 	.word	0x00000240
        /*0e90*/ 	.short	0x010a
        /*0e92*/ 	.byte	0xff
	.zero		1


	//   ....[219]....
        /*0e94*/ 	.word	0x00008fe0
        /*0e98*/ 	.word	0x00000000
        /*0e9c*/ 	.word	0x00000220
        /*0ea0*/ 	.short	0x010a
        /*0ea2*/ 	.byte	0xff
	.zero		1


	//   ....[220]....
        /*0ea4*/ 	.word	0x00009030
        /*0ea8*/ 	.word	0x0000009c
        /*0eac*/ 	.word	0x00000260
        /*0eb0*/ 	.short	0x010a
        /*0eb2*/ 	.byte	0xff
	.zero		1


	//----- nvinfo : EIATTR_NUM_MBARRIERS
	.align		4
.L_47:
        /*0eb4*/ 	.byte	0x03, 0x38
        /*0eb6*/ 	.short	0x0058


	//----- nvinfo : EIATTR_EXIT_INSTR_OFFSETS
	.align		4
        /*0eb8*/ 	.byte	0x04, 0x1c
        /*0eba*/ 	.short	(.L_49 - .L_48)


	//   ....[0]....
.L_48:
        /*0ebc*/ 	.word	0x00003970


	//   ....[1]....
        /*0ec0*/ 	.word	0x00003e60


	//   ....[2]....
        /*0ec4*/ 	.word	0x00003ec0


	//   ....[3]....
        /*0ec8*/ 	.word	0x00004c70


	//   ....[4]....
        /*0ecc*/ 	.word	0x000057a0


	//   ....[5]....
        /*0ed0*/ 	.word	0x000057e0


	//   ....[6]....
        /*0ed4*/ 	.word	0x00007cb0


	//----- nvinfo : EIATTR_MAX_THREADS
	.align		4
.L_49:
        /*0ed8*/ 	.byte	0x04, 0x05
        /*0eda*/ 	.short	(.L_51 - .L_50)
.L_50:
        /*0edc*/ 	.word	0x00000100
        /*0ee0*/ 	.word	0x00000001
        /*0ee4*/ 	.word	0x00000001


	//----- nvinfo : EIATTR_CRS_STACK_SIZE
	.align		4
.L_51:
        /*0ee8*/ 	.byte	0x04, 0x1e
        /*0eea*/ 	.short	(.L_53 - .L_52)
.L_52:
        /*0eec*/ 	.word	0x00000000


	//----- nvinfo : EIATTR_CBANK_PARAM_SIZE
	.align		4
.L_53:
        /*0ef0*/ 	.byte	0x03, 0x19
        /*0ef2*/ 	.short	0x0800


	//----- nvinfo : EIATTR_PARAM_CBANK
	.align		4
        /*0ef4*/ 	.byte	0x04, 0x0a
        /*0ef6*/ 	.short	(.L_55 - .L_54)
	.align		4
.L_54:
        /*0ef8*/ 	.word	index@(.nv.constant0._ZN7cutlass13device_kernelINS_4gemm6kernel13GemmUniversalIN4cute5tupleIJiiiiEEENS1_10collective13CollectiveMmaINS1_35MainloopSm100TmaUmmaWarpSpecializedILi34ELi2ELi4ENS5_IJNS4_1CILi1EEESB_SB_EEEEENS5_IJNSA_ILi128EEENSA_ILi64EEENSA_ILi32EEEEEENS_12float_e4m3_tENS5_IJlSB_lEEESI_NS5_IJSB_llEEENS4_8TiledMMAINS4_8MMA_AtomIJNS4_10MMA_TraitsINS4_19SM100_MMA_F8F6F4_SSEJSI_SI_fSE_SF_NS4_17integral_constantINS4_4UMMA5MajorELSR_0EEENSP_ISR_LSR_1EEENSP_INSQ_7ScaleInELSU_0EEESV_EEEEEENS4_6LayoutISC_NS5_IJNSA_ILi0EEESZ_SZ_EEEEENS5_IJNS4_10UnderscoreES12_S12_EEEEENS4_13SM90_TMA_LOADENS4_14ComposedLayoutINS4_7SwizzleILi1ELi4ELi3EEENS4_18smem_ptr_flag_bitsILi8EEENSY_INS5_IJNSA_ILi8EEESG_EEENS5_IJSG_SB_EEEEEEEvNS4_8identityES15_NS16_INS17_ILi2ELi4ELi3EEES1A_NSY_INS5_IJSF_S1B_EEENS5_IJSB_SF_EEEEEEEvS1G_EENS_8epilogue10collective18CollectiveEpilogueINS1N_23Sm100TmaWarpSpecializedILi1ELi1ELi64ELb0ELb0EEEJSH_NS5_IJNSY_ISE_SB_EENSY_ISF_SB_EEEEESI_SJ_SI_SJ_NS1N_6fusion15FusionCallbacksIS1R_NS1V_17LinearCombinationISI_fSI_fLNS_15FloatRoundStyleE2EEESH_S1U_JEEENS4_5SM1004TMEM4LOAD26SM100_TMEM_LOAD_32dp32b64xES15_NS16_IS1H_S1A_NSY_INS5_IJS1B_SF_EEENS5_IJSF_SB_EEEEEEENS4_39AutoVectorizingCopyWithAssumedAlignmentILi128EEENS4_14SM90_TMA_STOREES28_S2A_S2A_EEEvvEEEEvNT_6ParamsE)
        /*0efc*/ 	.short	0x0380
        /*0efe*/ 	.short	0x0800


	//----- nvinfo : EIATTR_SW_WAR
	.align		4
.L_55:
        /*0f00*/ 	.byte	0x04, 0x36
        /*0f02*/ 	.short	(.L_57 - .L_56)
.L_56:
        /*0f04*/ 	.word	0x00000008
.L_57:


//--------------------- .nv.callgraph             --------------------------
	.section	.nv.callgraph,"",@"SHT_CUDA_CALLGRAPH"
	.align	4
	.sectionentsize	8
	.align		4
        /*0000*/ 	.word	0x00000000
	.align		4
        /*0004*/ 	.word	0xffffffff
	.align		4
        /*0008*/ 	.word	index@(_ZN7cutlass13device_kernelINS_4gemm6kernel13GemmUniversalIN4cute5tupleIJiiiiEEENS1_10collective13CollectiveMmaINS1_35MainloopSm100TmaUmmaWarpSpecializedILi34ELi2ELi4ENS5_IJNS4_1CILi1EEESB_SB_EEEEENS5_IJNSA_ILi128EEENSA_ILi64EEENSA_ILi32EEEEEENS_12float_e4m3_tENS5_IJlSB_lEEESI_NS5_IJSB_llEEENS4_8TiledMMAINS4_8MMA_AtomIJNS4_10MMA_TraitsINS4_19SM100_MMA_F8F6F4_SSEJSI_SI_fSE_SF_NS4_17integral_constantINS4_4UMMA5MajorELSR_0EEENSP_ISR_LSR_1EEENSP_INSQ_7ScaleInELSU_0EEESV_EEEEEENS4_6LayoutISC_NS5_IJNSA_ILi0EEESZ_SZ_EEEEENS5_IJNS4_10UnderscoreES12_S12_EEEEENS4_13SM90_TMA_LOADENS4_14ComposedLayoutINS4_7SwizzleILi1ELi4ELi3EEENS4_18smem_ptr_flag_bitsILi8EEENSY_INS5_IJNSA_ILi8EEESG_EEENS5_IJSG_SB_EEEEEEEvNS4_8identityES15_NS16_INS17_ILi2ELi4ELi3EEES1A_NSY_INS5_IJSF_S1B_EEENS5_IJSB_SF_EEEEEEEvS1G_EENS_8epilogue10collective18CollectiveEpilogueINS1N_23Sm100TmaWarpSpecializedILi1ELi1ELi64ELb0ELb0EEEJSH_NS5_IJNSY_ISE_SB_EENSY_ISF_SB_EEEEESI_SJ_SI_SJ_NS1N_6fusion15FusionCallbacksIS1R_NS1V_17LinearCombinationISI_fSI_fLNS_15FloatRoundStyleE2EEESH_S1U_JEEENS4_5SM1004TMEM4LOAD26SM100_TMEM_LOAD_32dp32b64xES15_NS16_IS1H_S1A_NSY_INS5_IJS1B_SF_EEENS5_IJSF_SB_EEEEEEENS4_39AutoVectorizingCopyWithAssumedAlignmentILi128EEENS4_14SM90_TMA_STOREES28_S2A_S2A_EEEvvEEEEvNT_6ParamsE)
	.align		4
        /*000c*/ 	.word	index@(__assertfail)
	.align		4
        /*0010*/ 	.word	0x00000000
	.align		4
        /*0014*/ 	.word	0xfffffffe
	.align		4
        /*0018*/ 	.word	0x00000000
	.align		4
        /*001c*/ 	.word	0xfffffffd
	.align		4
        /*0020*/ 	.word	0x00000000
	.align		4
        /*0024*/ 	.word	0xfffffffc


//--------------------- .nv.constant4             --------------------------
	.section	.nv.constant4,"a",@progbits
	.align	8
	.align		8
.nv.constant4:
        /*0000*/ 	.dword	__assertfail
	.align		8
        /*0008*/ 	.dword	__unnamed_1
	.align		8
        /*0010*/ 	.dword	__unnamed_2
	.align		8
        /*0018*/ 	.dword	_ZN40_INTERNAL_2971898b_4_k_cu_c9c8690b_334634cuda3std3__45__cpo5beginE
	.align		8
        /*0020*/ 	.dword	_ZN40_INTERNAL_2971898b_4_k_cu_c9c8690b_334634cuda3std3__45__cpo3endE
	.align		8
        /*0028*/ 	.dword	_ZN40_INTERNAL_2971898b_4_k_cu_c9c8690b_334634cuda3std3__45__cpo6cbeginE
	.align		8
        /*0030*/ 	.dword	_ZN40_INTERNAL_2971898b_4_k_cu_c9c8690b_334634cuda3std3__45__cpo4cendE
	.align		8
        /*0038*/ 	.dword	_ZN40_INTERNAL_2971898b_4_k_cu_c9c8690b_334634cuda3std3__442_GLOBAL__N__2971898b_4_k_cu_c9c8690b_334636ignoreE
	.align		8
        /*0040*/ 	.dword	_ZN40_INTERNAL_2971898b_4_k_cu_c9c8690b_334634cuda3std3__419piecewise_constructE
	.align		8
        /*0048*/ 	.dword	_ZN40_INTERNAL_2971898b_4_k_cu_c9c8690b_334634cuda3std3__48in_placeE
	.align		8
        /*0050*/ 	.dword	_ZN40_INTERNAL_2971898b_4_k_cu_c9c8690b_334634cuda3std6ranges3__45__cpo4swapE
	.align		8
        /*0058*/ 	.dword	_ZN40_INTERNAL_2971898b_4_k_cu_c9c8690b_334634cuda3std6ranges3__45__cpo9iter_moveE
	.align		8
        /*0060*/ 	.dword	_ZN40_INTERNAL_2971898b_4_k_cu_c9c8690b_334634cute7productE
	.align		8
        /*0068*/ 	.dword	_ZN40_INTERNAL_2971898b_4_k_cu_c9c8690b_334634cute1_E
	.align		8
        /*0070*/ 	.dword	$str$25
	.align		8
        /*0078*/ 	.dword	$str$26
	.align		8
        /*0080*/ 	.dword	$str$27
	.align		8
        /*0088*/ 	.dword	$str$28


//--------------------- .text._ZN7cutlass13device_kernelINS_4gemm6kernel13GemmUniversalIN4cute5tupleIJiiiiEEENS1_10collective13CollectiveMmaINS1_35MainloopSm100TmaUmmaWarpSpecializedILi34ELi2ELi4ENS5_IJNS4_1CILi1EEESB_SB_EEEEENS5_IJNSA_ILi128EEENSA_ILi64EEENSA_ILi32EEEEEENS_12float_e4m3_tENS5_IJlSB_lEEESI_NS5_IJSB_llEEENS4_8TiledMMAINS4_8MMA_AtomIJNS4_10MMA_TraitsINS4_19SM100_MMA_F8F6F4_SSEJSI_SI_fSE_SF_NS4_17integral_constantINS4_4UMMA5MajorELSR_0EEENSP_ISR_LSR_1EEENSP_INSQ_7ScaleInELSU_0EEESV_EEEEEENS4_6LayoutISC_NS5_IJNSA_ILi0EEESZ_SZ_EEEEENS5_IJNS4_10UnderscoreES12_S12_EEEEENS4_13SM90_TMA_LOADENS4_14ComposedLayoutINS4_7SwizzleILi1ELi4ELi3EEENS4_18smem_ptr_flag_bitsILi8EEENSY_INS5_IJNSA_ILi8EEESG_EEENS5_IJSG_SB_EEEEEEEvNS4_8identityES15_NS16_INS17_ILi2ELi4ELi3EEES1A_NSY_INS5_IJSF_S1B_EEENS5_IJSB_SF_EEEEEEEvS1G_EENS_8epilogue10collective18CollectiveEpilogueINS1N_23Sm100TmaWarpSpecializedILi1ELi1ELi64ELb0ELb0EEEJSH_NS5_IJNSY_ISE_SB_EENSY_ISF_SB_EEEEESI_SJ_SI_SJ_NS1N_6fusion15FusionCallbacksIS1R_NS1V_17LinearCombinationISI_fSI_fLNS_15FloatRoundStyleE2EEESH_S1U_JEEENS4_5SM1004TMEM4LOAD26SM100_TMEM_LOAD_32dp32b64xES15_NS16_IS1H_S1A_NSY_INS5_IJS1B_SF_EEENS5_IJSF_SB_EEEEEEENS4_39AutoVectorizingCopyWithAssumedAlignmentILi128EEENS4_14SM90_TMA_STOREES28_S2A_S2A_EEEvvEEEEvNT_6ParamsE --------------------------
	.section	.text._ZN7cutlass13device_kernelINS_4gemm6kernel13GemmUniversalIN4cute5tupleIJiiiiEEENS1_10collective13CollectiveMmaINS1_35MainloopSm100TmaUmmaWarpSpecializedILi34ELi2ELi4ENS5_IJNS4_1CILi1EEESB_SB_EEEEENS5_IJNSA_ILi128EEENSA_ILi64EEENSA_ILi32EEEEEENS_12float_e4m3_tENS5_IJlSB_lEEESI_NS5_IJSB_llEEENS4_8TiledMMAINS4_8MMA_AtomIJNS4_10MMA_TraitsINS4_19SM100_MMA_F8F6F4_SSEJSI_SI_fSE_SF_NS4_17integral_constantINS4_4UMMA5MajorELSR_0EEENSP_ISR_LSR_1EEENSP_INSQ_7ScaleInELSU_0EEESV_EEEEEENS4_6LayoutISC_NS5_IJNSA_ILi0EEESZ_SZ_EEEEENS5_IJNS4_10UnderscoreES12_S12_EEEEENS4_13SM90_TMA_LOADENS4_14ComposedLayoutINS4_7SwizzleILi1ELi4ELi3EEENS4_18smem_ptr_flag_bitsILi8EEENSY_INS5_IJNSA_ILi8EEESG_EEENS5_IJSG_SB_EEEEEEEvNS4_8identityES15_NS16_INS17_ILi2ELi4ELi3EEES1A_NSY_INS5_IJSF_S1B_EEENS5_IJSB_SF_EEEEEEEvS1G_EENS_8epilogue10collective18CollectiveEpilogueINS1N_23Sm100TmaWarpSpecializedILi1ELi1ELi64ELb0ELb0EEEJSH_NS5_IJNSY_ISE_SB_EENSY_ISF_SB_EEEEESI_SJ_SI_SJ_NS1N_6fusion15FusionCallbacksIS1R_NS1V_17LinearCombinationISI_fSI_fLNS_15FloatRoundStyleE2EEESH_S1U_JEEENS4_5SM1004TMEM4LOAD26SM100_TMEM_LOAD_32dp32b64xES15_NS16_IS1H_S1A_NSY_INS5_IJS1B_SF_EEENS5_IJSF_SB_EEEEEEENS4_39AutoVectorizingCopyWithAssumedAlignmentILi128EEENS4_14SM90_TMA_STOREES28_S2A_S2A_EEEvvEEEEvNT_6ParamsE,"ax",@progbits
	.align	128
.text._ZN7cutlass13device_kernelINS_4gemm6kernel13GemmUniversalIN4cute5tupleIJiiiiEEENS1_10collective13CollectiveMmaINS1_35MainloopSm100TmaUmmaWarpSpecializedILi34ELi2ELi4ENS5_IJNS4_1CILi1EEESB_SB_EEEEENS5_IJNSA_ILi128EEENSA_ILi64EEENSA_ILi32EEEEEENS_12float_e4m3_tENS5_IJlSB_lEEESI_NS5_IJSB_llEEENS4_8TiledMMAINS4_8MMA_AtomIJNS4_10MMA_TraitsINS4_19SM100_MMA_F8F6F4_SSEJSI_SI_fSE_SF_NS4_17integral_constantINS4_4UMMA5MajorELSR_0EEENSP_ISR_LSR_1EEENSP_INSQ_7ScaleInELSU_0EEESV_EEEEEENS4_6LayoutISC_NS5_IJNSA_ILi0EEESZ_SZ_EEEEENS5_IJNS4_10UnderscoreES12_S12_EEEEENS4_13SM90_TMA_LOADENS4_14ComposedLayoutINS4_7SwizzleILi1ELi4ELi3EEENS4_18smem_ptr_flag_bitsILi8EEENSY_INS5_IJNSA_ILi8EEESG_EEENS5_IJSG_SB_EEEEEEEvNS4_8identityES15_NS16_INS17_ILi2ELi4ELi3EEES1A_NSY_INS5_IJSF_S1B_EEENS5_IJSB_SF_EEEEEEEvS1G_EENS_8epilogue10collective18CollectiveEpilogueINS1N_23Sm100TmaWarpSpecializedILi1ELi1ELi64ELb0ELb0EEEJSH_NS5_IJNSY_ISE_SB_EENSY_ISF_SB_EEEEESI_SJ_SI_SJ_NS1N_6fusion15FusionCallbacksIS1R_NS1V_17LinearCombinationISI_fSI_fLNS_15FloatRoundStyleE2EEESH_S1U_JEEENS4_5SM1004TMEM4LOAD26SM100_TMEM_LOAD_32dp32b64xES15_NS16_IS1H_S1A_NSY_INS5_IJS1B_SF_EEENS5_IJSF_SB_EEEEEEENS4_39AutoVectorizingCopyWithAssumedAlignmentILi128EEENS4_14SM90_TMA_STOREES28_S2A_S2A_EEEvvEEEEvNT_6ParamsE:
        .type           _ZN7cutlass13device_kernelINS_4gemm6kernel13GemmUniversalIN4cute5tupleIJiiiiEEENS1_10collective13CollectiveMmaINS1_35MainloopSm100TmaUmmaWarpSpecializedILi34ELi2ELi4ENS5_IJNS4_1CILi1EEESB_SB_EEEEENS5_IJNSA_ILi128EEENSA_ILi64EEENSA_ILi32EEEEEENS_12float_e4m3_tENS5_IJlSB_lEEESI_NS5_IJSB_llEEENS4_8TiledMMAINS4_8MMA_AtomIJNS4_10MMA_TraitsINS4_19SM100_MMA_F8F6F4_SSEJSI_SI_fSE_SF_NS4_17integral_constantINS4_4UMMA5MajorELSR_0EEENSP_ISR_LSR_1EEENSP_INSQ_7ScaleInELSU_0EEESV_EEEEEENS4_6LayoutISC_NS5_IJNSA_ILi0EEESZ_SZ_EEEEENS5_IJNS4_10UnderscoreES12_S12_EEEEENS4_13SM90_TMA_LOADENS4_14ComposedLayoutINS4_7SwizzleILi1ELi4ELi3EEENS4_18smem_ptr_flag_bitsILi8EEENSY_INS5_IJNSA_ILi8EEESG_EEENS5_IJSG_SB_EEEEEEEvNS4_8identityES15_NS16_INS17_ILi2ELi4ELi3EEES1A_NSY_INS5_IJSF_S1B_EEENS5_IJSB_SF_EEEEEEEvS1G_EENS_8epilogue10collective18CollectiveEpilogueINS1N_23Sm100TmaWarpSpecializedILi1ELi1ELi64ELb0ELb0EEEJSH_NS5_IJNSY_ISE_SB_EENSY_ISF_SB_EEEEESI_SJ_SI_SJ_NS1N_6fusion15FusionCallbacksIS1R_NS1V_17LinearCombinationISI_fSI_fLNS_15FloatRoundStyleE2EEESH_S1U_JEEENS4_5SM1004TMEM4LOAD26SM100_TMEM_LOAD_32dp32b64xES15_NS16_IS1H_S1A_NSY_INS5_IJS1B_SF_EEENS5_IJSF_SB_EEEEEEENS4_39AutoVectorizingCopyWithAssumedAlignmentILi128EEENS4_14SM90_TMA_STOREES28_S2A_S2A_EEEvvEEEEvNT_6ParamsE,@function
        .size           _ZN7cutlass13device_kernelINS_4gemm6kernel13GemmUniversalIN4cute5tupleIJiiiiEEENS1_10collective13CollectiveMmaINS1_35MainloopSm100TmaUmmaWarpSpecializedILi34ELi2ELi4ENS5_IJNS4_1CILi1EEESB_SB_EEEEENS5_IJNSA_ILi128EEENSA_ILi64EEENSA_ILi32EEEEEENS_12float_e4m3_tENS5_IJlSB_lEEESI_NS5_IJSB_llEEENS4_8TiledMMAINS4_8MMA_AtomIJNS4_10MMA_TraitsINS4_19SM100_MMA_F8F6F4_SSEJSI_SI_fSE_SF_NS4_17integral_constantINS4_4UMMA5MajorELSR_0EEENSP_ISR_LSR_1EEENSP_INSQ_7ScaleInELSU_0EEESV_EEEEEENS4_6LayoutISC_NS5_IJNSA_ILi0EEESZ_SZ_EEEEENS5_IJNS4_10UnderscoreES12_S12_EEEEENS4_13SM90_TMA_LOADENS4_14ComposedLayoutINS4_7SwizzleILi1ELi4ELi3EEENS4_18smem_ptr_flag_bitsILi8EEENSY_INS5_IJNSA_ILi8EEESG_EEENS5_IJSG_SB_EEEEEEEvNS4_8identityES15_NS16_INS17_ILi2ELi4ELi3EEES1A_NSY_INS5_IJSF_S1B_EEENS5_IJSB_SF_EEEEEEEvS1G_EENS_8epilogue10collective18CollectiveEpilogueINS1N_23Sm100TmaWarpSpecializedILi1ELi1ELi64ELb0ELb0EEEJSH_NS5_IJNSY_ISE_SB_EENSY_ISF_SB_EEEEESI_SJ_SI_SJ_NS1N_6fusion15FusionCallbacksIS1R_NS1V_17LinearCombinationISI_fSI_fLNS_15FloatRoundStyleE2EEESH_S1U_JEEENS4_5SM1004TMEM4LOAD26SM100_TMEM_LOAD_32dp32b64xES15_NS16_IS1H_S1A_NSY_INS5_IJS1B_SF_EEENS5_IJSF_SB_EEEEEEENS4_39AutoVectorizingCopyWithAssumedAlignmentILi128EEENS4_14SM90_TMA_STOREES28_S2A_S2A_EEEvvEEEEvNT_6ParamsE,(.L_x_219 - _ZN7cutlass13device_kernelINS_4gemm6kernel13GemmUniversalIN4cute5tupleIJiiiiEEENS1_10collective13CollectiveMmaINS1_35MainloopSm100TmaUmmaWarpSpecializedILi34ELi2ELi4ENS5_IJNS4_1CILi1EEESB_SB_EEEEENS5_IJNSA_ILi128EEENSA_ILi64EEENSA_ILi32EEEEEENS_12float_e4m3_tENS5_IJlSB_lEEESI_NS5_IJSB_llEEENS4_8TiledMMAINS4_8MMA_AtomIJNS4_10MMA_TraitsINS4_19SM100_MMA_F8F6F4_SSEJSI_SI_fSE_SF_NS4_17integral_constantINS4_4UMMA5MajorELSR_0EEENSP_ISR_LSR_1EEENSP_INSQ_7ScaleInELSU_0EEESV_EEEEEENS4_6LayoutISC_NS5_IJNSA_ILi0EEESZ_SZ_EEEEENS5_IJNS4_10UnderscoreES12_S12_EEEEENS4_13SM90_TMA_LOADENS4_14ComposedLayoutINS4_7SwizzleILi1ELi4ELi3EEENS4_18smem_ptr_flag_bitsILi8EEENSY_INS5_IJNSA_ILi8EEESG_EEENS5_IJSG_SB_EEEEEEEvNS4_8identityES15_NS16_INS17_ILi2ELi4ELi3EEES1A_NSY_INS5_IJSF_S1B_EEENS5_IJSB_SF_EEEEEEEvS1G_EENS_8epilogue10collective18CollectiveEpilogueINS1N_23Sm100TmaWarpSpecializedILi1ELi1ELi64ELb0ELb0EEEJSH_NS5_IJNSY_ISE_SB_EENSY_ISF_SB_EEEEESI_SJ_SI_SJ_NS1N_6fusion15FusionCallbacksIS1R_NS1V_17LinearCombinationISI_fSI_fLNS_15FloatRoundStyleE2EEESH_S1U_JEEENS4_5SM1004TMEM4LOAD26SM100_TMEM_LOAD_32dp32b64xES15_NS16_IS1H_S1A_NSY_INS5_IJS1B_SF_EEENS5_IJSF_SB_EEEEEEENS4_39AutoVectorizingCopyWithAssumedAlignmentILi128EEENS4_14SM90_TMA_STOREES28_S2A_S2A_EEEvvEEEEvNT_6ParamsE)
        .other          _ZN7cutlass13device_kernelINS_4gemm6kernel13GemmUniversalIN4cute5tupleIJiiiiEEENS1_10collective13CollectiveMmaINS1_35MainloopSm100TmaUmmaWarpSpecializedILi34ELi2ELi4ENS5_IJNS4_1CILi1EEESB_SB_EEEEENS5_IJNSA_ILi128EEENSA_ILi64EEENSA_ILi32EEEEEENS_12float_e4m3_tENS5_IJlSB_lEEESI_NS5_IJSB_llEEENS4_8TiledMMAINS4_8MMA_AtomIJNS4_10MMA_TraitsINS4_19SM100_MMA_F8F6F4_SSEJSI_SI_fSE_SF_NS4_17integral_constantINS4_4UMMA5MajorELSR_0EEENSP_ISR_LSR_1EEENSP_INSQ_7ScaleInELSU_0EEESV_EEEEEENS4_6LayoutISC_NS5_IJNSA_ILi0EEESZ_SZ_EEEEENS5_IJNS4_10UnderscoreES12_S12_EEEEENS4_13SM90_TMA_LOADENS4_14ComposedLayoutINS4_7SwizzleILi1ELi4ELi3EEENS4_18smem_ptr_flag_bitsILi8EEENSY_INS5_IJNSA_ILi8EEESG_EEENS5_IJSG_SB_EEEEEEEvNS4_8identityES15_NS16_INS17_ILi2ELi4ELi3EEES1A_NSY_INS5_IJSF_S1B_EEENS5_IJSB_SF_EEEEEEEvS1G_EENS_8epilogue10collective18CollectiveEpilogueINS1N_23Sm100TmaWarpSpecializedILi1ELi1ELi64ELb0ELb0EEEJSH_NS5_IJNSY_ISE_SB_EENSY_ISF_SB_EEEEESI_SJ_SI_SJ_NS1N_6fusion15FusionCallbacksIS1R_NS1V_17LinearCombinationISI_fSI_fLNS_15FloatRoundStyleE2EEESH_S1U_JEEENS4_5SM1004TMEM4LOAD26SM100_TMEM_LOAD_32dp32b64xES15_NS16_IS1H_S1A_NSY_INS5_IJS1B_SF_EEENS5_IJSF_SB_EEEEEEENS4_39AutoVectorizingCopyWithAssumedAlignmentILi128EEENS4_14SM90_TMA_STOREES28_S2A_S2A_EEEvvEEEEvNT_6ParamsE,@"STO_CUDA_ENTRY STV_DEFAULT"
_ZN7cutlass13device_kernelINS_4gemm6kernel13GemmUniversalIN4cute5tupleIJiiiiEEENS1_10collective13CollectiveMmaINS1_35MainloopSm100TmaUmmaWarpSpecializedILi34ELi2ELi4ENS5_IJNS4_1CILi1EEESB_SB_EEEEENS5_IJNSA_ILi128EEENSA_ILi64EEENSA_ILi32EEEEEENS_12float_e4m3_tENS5_IJlSB_lEEESI_NS5_IJSB_llEEENS4_8TiledMMAINS4_8MMA_AtomIJNS4_10MMA_TraitsINS4_19SM100_MMA_F8F6F4_SSEJSI_SI_fSE_SF_NS4_17integral_constantINS4_4UMMA5MajorELSR_0EEENSP_ISR_LSR_1EEENSP_INSQ_7ScaleInELSU_0EEESV_EEEEEENS4_6LayoutISC_NS5_IJNSA_ILi0EEESZ_SZ_EEEEENS5_IJNS4_10UnderscoreES12_S12_EEEEENS4_13SM90_TMA_LOADENS4_14ComposedLayoutINS4_7SwizzleILi1ELi4ELi3EEENS4_18smem_ptr_flag_bitsILi8EEENSY_INS5_IJNSA_ILi8EEESG_EEENS5_IJSG_SB_EEEEEEEvNS4_8identityES15_NS16_INS17_ILi2ELi4ELi3EEES1A_NSY_INS5_IJSF_S1B_EEENS5_IJSB_SF_EEEEEEEvS1G_EENS_8epilogue10collective18CollectiveEpilogueINS1N_23Sm100TmaWarpSpecializedILi1ELi1ELi64ELb0ELb0EEEJSH_NS5_IJNSY_ISE_SB_EENSY_ISF_SB_EEEEESI_SJ_SI_SJ_NS1N_6fusion15FusionCallbacksIS1R_NS1V_17LinearCombinationISI_fSI_fLNS_15FloatRoundStyleE2EEESH_S1U_JEEENS4_5SM1004TMEM4LOAD26SM100_TMEM_LOAD_32dp32b64xES15_NS16_IS1H_S1A_NSY_INS5_IJS1B_SF_EEENS5_IJSF_SB_EEEEEEENS4_39AutoVectorizingCopyWithAssumedAlignmentILi128EEENS4_14SM90_TMA_STOREES28_S2A_S2A_EEEvvEEEEvNT_6ParamsE:
[----:B------:R-:W1:Y:S01]  /*0000*/  LDC R1, c[0x0][0x37c] ;  /* 0x0000df00ff017b82 */ /* 0x000e620000000800 */
[----:B------:R-:W2:Y:S01]  /*0010*/  S2R R166, SR_TID.X ;  /* 0x0000000000a67919 */ /* 0x000ea20000002100 */
[----:B------:R-:W3:Y:S01]  /*0020*/  LDCU.64 UR4, c[0x0][0x890] ;  /* 0x00011200ff0477ac */ /* 0x000ee20008000a00 */
[----:B------:R-:W-:Y:S02]  /*0030*/  PRMT R164, RZ, 0x7610, R164 ;  /* 0x00007610ffa47816 */ /* 0x000fe400000000a4 */
[----:B------:R-:W-:Y:S01]  /*0040*/  ELECT P5, URZ, PT ;  /* 0x0000000000ff782f */ /* 0x000fe200038a0000 */
[----:B------:R-:W4:Y:S01]  /*0050*/  LDCU.64 UR40, c[0x0][0x358] ;  /* 0x00006b00ff2877ac */ /* 0x000f220008000a00 */
[----:B---3--:R-:W-:-:S04]  /*0060*/  UISETP.NE.U32.AND UP0, UPT, UR4, URZ, UPT ;  /* 0x000000ff0400728c */ /* 0x008fc8000bf05070 */
[----:B------:R-:W-:Y:S01]  /*0070*/  UISETP.NE.AND.EX UP0, UPT, UR5, URZ, UPT, UP0 ;  /* 0x000000ff0500728c */ /* 0x000fe2000bf05300 */
[----:B--2---:R-:W-:-:S05]  /*0080*/  SHF.R.U32.HI R169, RZ, 0x5, R166 ;  /* 0x00000005ffa97819 */ /* 0x004fca00000116a6 */
[----:B------:R-:W2:Y:S02]  /*0090*/  SHFL.IDX PT, R0, R169, RZ, 0x1f ;  /* 0x00001fffa9007589 */ /* 0x000ea400000e0000 */
[----:B--2---:R-:W-:Y:S01]  /*00a0*/  R2UR UR8, R0 ;  /* 0x00000000000872ca */ /* 0x004fe200000e0000 */
[----:B-1--4-:R-:W-:-:S14]  /*00b0*/  BRA.U UP0, `(.L_x_0) ;  /* 0x00000001002c7547 */ /* 0x012fdc000b800000 */
[----:B------:R-:W1:Y:S02]  /*00c0*/  LDCU.64 UR6, c[0x0][0x888] ;  /* 0x00011100ff0677ac */ /* 0x000e640008000a00 */
[----:B-1----:R-:W-:-:S04]  /*00d0*/  UISETP.NE.U32.AND UP0, UPT, UR6, URZ, UPT ;  /* 0x000000ff0600728c */ /* 0x002fc8000bf05070 */
[----:B------:R-:W-:-:S09]  /*00e0*/  UISETP.NE.AND.EX UP0, UPT, UR7, URZ, UPT, UP0 ;  /* 0x000000ff0700728c */ /* 0x000fd2000bf05300 */
[----:B------:R-:W-:Y:S05]  /*00f0*/  BRA.U !UP0, `(.L_x_1) ;  /* 0x0000000108107547 */ /* 0x000fea000b800000 */
[----:B------:R-:W1:Y:S02]  /*0100*/  LDC.64 R2, c[0x0][0x888] ;  /* 0x00022200ff027b82 */ /* 0x000e640000000a00 */
[----:B-1----:R1:W5:Y:S01]  /*0110*/  LDG.E R81, desc[UR40][R2.64] ;  /* 0x0000002802517981 */ /* 0x002362000c1e1900 */
[----:B------:R-:W-:Y:S01]  /*0120*/  HFMA2 R164, -RZ, RZ, 0, 5.9604644775390625e-08 ;  /* 0x00000001ffa47431 */ /* 0x000fe200000001ff */
[----:B------:R-:W-:Y:S05]  /*0130*/  BRA `(.L_x_0) ;  /* 0x00000000000c7947 */ /* 0x000fea0003800000 */
.L_x_1:
[----:B------:R-:W1:Y:S01]  /*0140*/  LDCU UR6, c[0x0][0x880] ;  /* 0x00011000ff0677ac */ /* 0x000e620008000800 */
[----:B------:R-:W-:Y:S01]  /*0150*/  HFMA2 R164, -RZ, RZ, 0, 5.9604644775390625e-08 ;  /* 0x00000001ffa47431 */ /* 0x000fe200000001ff */
[----:B-1----:R-:W-:-:S07]  /*0160*/  MOV R81, UR6 ;  /* 0x0000000600517c02 */ /* 0x002fce0008000f00 */
.L_x_0:
[----:B------:R-:W2:Y:S02]  /*0170*/  LDCU.64 UR6, c[0x0][0x8b0] ;  /* 0x00011600ff0677ac */ /* 0x000ea40008000a00 */
[----:B--2---:R-:W-:-:S04]  /*0180*/  UISETP.NE.U32.AND UP0, UPT, UR6, URZ, UPT ;  /* 0x000000ff0600728c */ /* 0x004fc8000bf05070 */
[----:B------:R-:W-:-:S09]  /*0190*/  UISETP.NE.AND.EX UP0, UPT, UR7, URZ, UPT, UP0 ;  /* 0x000000ff0700728c */ /* 0x000fd2000bf05300 */
[----:B------:R-:W-:Y:S05]  /*01a0*/  BRA.U UP0, `(.L_x_2) ;  /* 0x0000000100247547 */ /* 0x000fea000b800000 */
[----:B------:R-:W2:Y:S02]  /*01b0*/  LDCU.64 UR6, c[0x0][0x8a8] ;  /* 0x00011500ff0677ac */ /* 0x000ea40008000a00 */
[----:B--2---:R-:W-:-:S04]  /*01c0*/  UISETP.NE.U32.AND UP0, UPT, UR6, URZ, UPT ;  /* 0x000000ff0600728c */ /* 0x004fc8000bf05070 */
[----:B------:R-:W-:-:S09]  /*01d0*/  UISETP.NE.AND.EX UP0, UPT, UR7, URZ, UPT, UP0 ;  /* 0x000000ff0700728c */ /* 0x000fd2000bf05300 */
[----:B------:R-:W-:Y:S05]  /*01e0*/  BRA.U !UP0, `(.L_x_3) ;  /* 0x00000001080c7547 */ /* 0x000fea000b800000 */
[----:B------:R-:W2:Y:S02]  /*01f0*/  LDC.64 R78, c[0x0][0x8a8] ;  /* 0x00022a00ff4e7b82 */ /* 0x000ea40000000a00 */
[----:B--2---:R2:W5:Y:S01]  /*0200*/  LDG.E R78, desc[UR40][R78.64] ;  /* 0x000000284e4e7981 */ /* 0x004562000c1e1900 */
[----:B------:R-:W-:Y:S05]  /*0210*/  BRA `(.L_x_2) ;  /* 0x0000000000087947 */ /* 0x000fea0003800000 */
.L_x_3:
[----:B------:R-:W2:Y:S02]  /*0220*/  LDCU UR6, c[0x0][0x8a0] ;  /* 0x00011400ff0677ac */ /* 0x000ea40008000800 */
[----:B--2---:R-:W-:Y:S02]  /*0230*/  MOV R78, UR6 ;  /* 0x00000006004e7c02 */ /* 0x004fe40008000f00 */
.L_x_2:
[----:B------:R-:W-:Y:S01]  /*0240*/  IMAD.U32 R0, RZ, RZ, UR8 ;  /* 0x00000008ff007e24 */ /* 0x000fe2000f8e00ff */
[----:B------:R-:W-:Y:S04]  /*0250*/  BSSY.RECONVERGENT B0, `(.L_x_4) ;  /* 0x000000c000007945 */ /* 0x000fe80003800200 */
[C---:B------:R-:W-:Y:S02]  /*0260*/  ISETP.NE.OR P1, PT, R0.reuse, 0x1, !P5 ;  /* 0x000000010000780c */ /* 0x040fe40006f25670 */
[----:B------:R-:W-:-:S11]  /*0270*/  ISETP.NE.OR P0, PT, R0, 0x3, !P5 ;  /* 0x000000030000780c */ /* 0x000fd60006f05670 */
[----:B------:R-:W-:Y:S05]  /*0280*/  @P1 BRA `(.L_x_5) ;  /* 0x0000000000201947 */ /* 0x000fea0003800000 */
[----:B------:R-:W3:Y:S02]  /*0290*/  LDCU.64 UR6, c[0x0][0x348] ;  /* 0x00006900ff0677ac */ /* 0x000ee40008000a00 */
[----:B---3--:R-:W-:Y:S02]  /*02a0*/  UIADD3 UR10, UP1, UPT, UR6, 0x80, URZ ;  /* 0x00000080060a7890 */ /* 0x008fe4000ff3e0ff */
[----:B------:R-:W-:Y:S02]  /*02b0*/  UIADD3 UR6, UP0, UPT, UR6, 0x180, URZ ;  /* 0x0000018006067890 */ /* 0x000fe4000ff1e0ff */
[----:B------:R-:W-:Y:S02]  /*02c0*/  UIADD3.X UR11, UPT, UPT, URZ, UR7, URZ, UP1, !UPT ;  /* 0x00000007ff0b7290 */ /* 0x000fe40008ffe4ff */
[----:B------:R-:W-:-:S07]  /*02d0*/  UIADD3.X UR7, UPT, UPT, URZ, UR7, URZ, UP0, !UPT ;  /* 0x00000007ff077290 */ /* 0x000fce00087fe4ff */
[----:B------:R3:W-:Y:S02]  /*02e0*/  UTMACCTL.PF [UR10] ;  /* 0x000000000a0079b9 */ /* 0x0007e40008040000 */
[----:B------:R3:W-:Y:S02]  /*02f0*/  UTMACCTL.PF [UR6] ;  /* 0x00000000060079b9 */ /* 0x0007e40008040000 */
[----:B---3--:R-:W-:Y:S01]  /*0300*/  NOP ;  /* 0x0000000000007918 */ /* 0x008fe20000000000 */
.L_x_5:
[----:B------:R-:W-:Y:S05]  /*0310*/  BSYNC.RECONVERGENT B0 ;  /* 0x0000000000007941 */ /* 0x000fea0003800200 */
.L_x_4:
[----:B------:R-:W-:Y:S04]  /*0320*/  BSSY.RECONVERGENT B0, `(.L_x_6) ;  /* 0x000000a000007945 */ /* 0x000fe80003800200 */
        /* <DEDUP_REMOVED lines=9> */
.L_x_7:
[----:B------:R-:W-:Y:S05]  /*03c0*/  BSYNC.RECONVERGENT B0 ;  /* 0x0000000000007941 */ /* 0x000fea0003800200 */
.L_x_6:
[----:B------:R-:W3:Y:S01]  /*03d0*/  LDCU.64 UR6, c[0x0][0x888] ;  /* 0x00011100ff0677ac */ /* 0x000ee20008000a00 */
[----:B------:R-:W-:Y:S02]  /*03e0*/  UISETP.EQ.U32.AND UP1, UPT, UR4, URZ, UPT ;  /* 0x000000ff0400728c */ /* 0x000fe4000bf22070 */
[----:B------:R-:W-:Y:S02]  /*03f0*/  UPLOP3.LUT UP2, UPT, UPT, UPT, UPT, 0x80, 0x8 ;  /* 0x000000000008789c */ /* 0x000fe40003f4f070 */
[----:B---3--:R-:W-:-:S04]  /*0400*/  UISETP.NE.U32.AND UP0, UPT, UR6, URZ, UPT ;  /* 0x000000ff0600728c */ /* 0x008fc8000bf05070 */
[----:B------:R-:W-:-:S04]  /*0410*/  UISETP.NE.AND.EX UP0, UPT, UR7, URZ, UPT, UP0 ;  /* 0x000000ff0700728c */ /* 0x000fc8000bf05300 */
[----:B------:R-:W-:-:S04]  /*0420*/  UISETP.EQ.OR.EX UP3, UPT, UR5, URZ, !UP0, UP1 ;  /* 0x000000ff0500728c */ /* 0x000fc8000c762710 */
[----:B------:R-:W-:-:S05]  /*0430*/  UP2UR UR44, UPR, URZ, 0x8 ;  /* 0x00000008ff2c7883 */ /* 0x000fca0008000000 */
[----:B------:R-:W-:Y:S07]  /*0440*/  BRA.U !UP3, `(.L_x_8) ;  /* 0x000000010b207547 */ /* 0x000fee000b800000 */
[----:B------:R-:W-:Y:S01]  /*0450*/  UISETP.NE.U32.AND UP2, UPT, UR4, URZ, UPT ;  /* 0x000000ff0400728c */ /* 0x000fe2000bf45070 */
[----:B-----5:R-:W-:Y:S01]  /*0460*/  FSETP.NEU.AND P0, PT, R81, RZ, PT ;  /* 0x000000ff5100720b */ /* 0x020fe20003f0d000 */
[----:B------:R-:W-:Y:S02]  /*0470*/  USEL UR4, URZ, 0xffffffff, UP0 ;  /* 0xffffffffff047887 */ /* 0x000fe40008000000 */
[----:B------:R-:W-:-:S10]  /*0480*/  UISETP.NE.AND.EX UP2, UPT, UR5, URZ, UPT, UP2 ;  /* 0x000000ff0500728c */ /* 0x000fd4000bf45320 */
[----:B------:R-:W-:Y:S01]  /*0490*/  VOTEU.ANY UP1, P0 ;  /* 0x0000000000ff7886 */ /* 0x000fe20000020100 */
[----:B------:R-:W-:-:S04]  /*04a0*/  @!UP2 USEL UR4, URZ, 0xffffffff, UP1 ;  /* 0xffffffffff04a887 */ /* 0x000fc80008800000 */
[----:B------:R-:W-:-:S04]  /*04b0*/  ULOP3.LUT UR4, UR4, 0x1, URZ, 0xc0, !UPT ;  /* 0x0000000104047892 */ /* 0x000fc8000f8ec0ff */
[----:B------:R-:W-:-:S11]  /*04c0*/  UISETP.NE.U32.AND UP2, UPT, UR4, 0x1, UPT ;  /* 0x000000010400788c */ /* 0x000fd6000bf45070 */
.L_x_8:
[----:B-1----:R-:W1:Y:S01]  /*04d0*/  SHFL.IDX PT, R2, R169, RZ, 0x1f ;  /* 0x00001fffa9027589 */ /* 0x002e6200000e0000 */
[----:B------:R-:W-:-:S04]  /*04e0*/  UISETP.NE.AND UP1, UPT, UR8, 0x2, UPT ;  /* 0x000000020800788c */ /* 0x000fc8000bf25270 */
[----:B------:R-:W-:Y:S01]  /*04f0*/  USEL UR13, URZ, 0x1, UP1 ;  /* 0x00000001ff0d7887 */ /* 0x000fe20008800000 */
[----:B-1----:R-:W-:-:S13]  /*0500*/  ISETP.NE.AND P0, PT, R2, RZ, PT ;  /* 0x000000ff0200720c */ /* 0x002fda0003f05270 */
[----:B------:R-:W-:Y:S05]  /*0510*/  @P0 BRA `(.L_x_9) ;  /* 0x0000000400440947 */ /* 0x000fea0003800000 */
[----:B------:R-:W-:Y:S01]  /*0520*/  ELECT P0, URZ, PT ;  /* 0x0000000000ff782f */ /* 0x000fe20003800000 */
[----:B------:R-:W-:-:S12]  /*0530*/  BSSY.RECONVERGENT B0, `(.L_x_9) ;  /* 0x000004f000007945 */ /* 0x000fd80003800200 */
[----:B------:R-:W-:Y:S05]  /*0540*/  @!P0 BRA `(.L_x_10) ;  /* 0x0000000400348947 */ /* 0x000fea0003800000 */
[----:B------:R-:W1:Y:S01]  /*0550*/  S2UR UR5, SR_CgaCtaId ;  /* 0x00000000000579c3 */ /* 0x000e620000008800 */
[----:B------:R-:W-:Y:S01]  /*0560*/  UMOV UR6, 0x400 ;  /* 0x0000040000067882 */ /* 0x000fe20000000000 */
[----:B------:R-:W-:Y:S01]  /*0570*/  UMOV UR4, 0x1 ;  /* 0x0000000100047882 */ /* 0x000fe20000000000 */
[----:B-1----:R-:W-:Y:S02]  /*0580*/  ULEA UR5, UR5, UR6, 0x18 ;  /* 0x0000000605057291 */ /* 0x002fe4000f8ec0ff */
[----:B------:R-:W-:-:S04]  /*0590*/  UIADD3 UR6, UPT, UPT, -UR4, 0x100000, URZ ;  /* 0x0010000004067890 */ /* 0x000fc8000fffe1ff */
[----:B------:R-:W-:Y:S02]  /*05a0*/  USHF.L.U32 UR7, UR6, 0xb, URZ ;  /* 0x0000000b06077899 */ /* 0x000fe400080006ff */
[----:B------:R-:W-:Y:S01]  /*05b0*/  USHF.L.U32 UR6, UR6, 0x1, URZ ;  /* 0x0000000106067899 */ /* 0x000fe200080006ff */
[----:B------:R-:W1:Y:S11]  /*05c0*/  FENCE.VIEW.ASYNC.S ;  /* 0x00000000000073c6 */ /* 0x000e760000000000 */
[----:B-1----:R1:W3:Y:S01]  /*05d0*/  SYNCS.EXCH.64 URZ, [UR5], UR6 ;  /* 0x0000000605ff75b2 */ /* 0x0022e20008000100 */
[----:B------:R1:W4:Y:S01]  /*05e0*/  SYNCS.EXCH.64 URZ, [UR5+0x110], UR6 ;  /* 0x0001100605ff75b2 */ /* 0x0003220008000100 */
[----:B------:R1:W1:Y:S01]  /*05f0*/  SYNCS.EXCH.64 URZ, [UR5+0x8], UR6 ;  /* 0x0000080605ff75b2 */ /* 0x0002620008000100 */
        /* <DEDUP_REMOVED lines=65> */
[----:B---34-:R-:W-:Y:S01]  /*0a10*/  NOP ;  /* 0x0000000000007918 */ /* 0x018fe20000000000 */
.L_x_10:
[----:B-1----:R-:W-:Y:S05]  /*0a20*/  BSYNC.RECONVERGENT B0 ;  /* 0x0000000000007941 */ /* 0x002fea0003800200 */
.L_x_9:
[----:B------:R-:W1:Y:S01]  /*0a30*/  SHFL.IDX PT, R2, R169, RZ, 0x1f ;  /* 0x00001fffa9027589 */ /* 0x000e6200000e0000 */
[----:B------:R-:W-:Y:S01]  /*0a40*/  NOP ;  /* 0x0000000000007918 */ /* 0x000fe20000000000 */
[----:B-1----:R-:W-:-:S13]  /*0a50*/  ISETP.NE.AND P0, PT, R2, 0x1, PT ;  /* 0x000000010200780c */ /* 0x002fda0003f05270 */
[----:B------:R-:W-:Y:S05]  /*0a60*/  @P0 BRA `(.L_x_11) ;  /* 0x0000000000400947 */ /* 0x000fea0003800000 */
[----:B------:R-:W1:Y:S01]  /*0a70*/  S2UR UR6, SR_CgaCtaId ;  /* 0x00000000000679c3 */ /* 0x000e620000008800 */
[----:B------:R-:W-:Y:S01]  /*0a80*/  UMOV UR7, 0x400 ;  /* 0x0000040000077882 */ /* 0x000fe20000000000 */
[----:B------:R-:W-:Y:S01]  /*0a90*/  UMOV UR5, 0x20 ;  /* 0x0000002000057882 */ /* 0x000fe20000000000 */
[----:B------:R-:W-:Y:S01]  /*0aa0*/  UMOV UR4, 0x80 ;  /* 0x0000008000047882 */ /* 0x000fe20000000000 */
[----:B------:R-:W-:-:S04]  /*0ab0*/  UIADD3 UR10, UPT, UPT, -UR5, 0x100000, URZ ;  /* 0x00100000050a7890 */ /* 0x000fc8000fffe1ff */
[----:B------:R-:W-:Y:S02]  /*0ac0*/  USHF.L.U32 UR11, UR10, 0xb, URZ ;  /* 0x0000000b0a0b7899 */ /* 0x000fe400080006ff */
[----:B------:R-:W-:Y:S02]  /*0ad0*/  USHF.L.U32 UR10, UR10, 0x1, URZ ;  /* 0x000000010a0a7899 */ /* 0x000fe400080006ff */
[----:B------:R-:W-:-:S04]  /*0ae0*/  UIADD3 UR4, UPT, UPT, -UR4, 0x100000, URZ ;  /* 0x0010000004047890 */ /* 0x000fc8000fffe1ff */
[----:B------:R-:W-:Y:S02]  /*0af0*/  USHF.L.U32 UR5, UR4, 0xb, URZ ;  /* 0x0000000b04057899 */ /* 0x000fe400080006ff */
[----:B------:R-:W-:Y:S01]  /*0b00*/  USHF.L.U32 UR4, UR4, 0x1, URZ ;  /* 0x0000000104047899 */ /* 0x000fe200080006ff */
[----:B------:R-:W-:Y:S01]  /*0b10*/  ELECT P0, URZ, PT ;  /* 0x0000000000ff782f */ /* 0x000fe20003800000 */
[----:B-1----:R-:W-:Y:S01]  /*0b20*/  ULEA UR6, UR6, UR7, 0x18 ;  /* 0x0000000706067291 */ /* 0x002fe2000f8ec0ff */
[----:B------:R-:W1:Y:S11]  /*0b30*/  FENCE.VIEW.ASYNC.S ;  /* 0x00000000000073c6 */ /* 0x000e760000000000 */
[----:B-1----:R1:W3:Y:S01]  /*0b40*/  SYNCS.EXCH.64 URZ, [UR6+0x220], UR10 ;  /* 0x0002200a06ff75b2 */ /* 0x0022e20008000100 */
[----:B------:R1:W4:Y:S01]  /*0b50*/  SYNCS.EXCH.64 URZ, [UR6+0x228], UR4 ;  /* 0x0002280406ff75b2 */ /* 0x0003220008000100 */
[----:B------:R-:W-:Y:S01]  /*0b60*/  NOP ;  /* 0x0000000000007918 */ /* 0x000fe20000000000 */
.L_x_11:
[----:B------:R-:W2:Y:S01]  /*0b70*/  SHFL.IDX PT, R2, R169, RZ, 0x1f ;  /* 0x00001fffa9027589 */ /* 0x000ea200000e0000 */
[----:B------:R-:W-:Y:S01]  /*0b80*/  NOP ;  /* 0x0000000000007918 */ /* 0x000fe20000000000 */
[----:B--2---:R-:W-:-:S13]  /*0b90*/  ISETP.NE.AND P0, PT, R2, 0x3, PT ;  /* 0x000000030200780c */ /* 0x004fda0003f05270 */
[----:B------:R-:W-:Y:S05]  /*0ba0*/  @P0 BRA `(.L_x_12) ;  /* 0x0000000000300947 */ /* 0x000fea0003800000 */
[----:B-1----:R-:W1:Y:S01]  /*0bb0*/  S2UR UR5, SR_CgaCtaId ;  /* 0x00000000000579c3 */ /* 0x002e620000008800 */
[----:B------:R-:W-:Y:S01]  /*0bc0*/  UMOV UR6, 0x400 ;  /* 0x0000040000067882 */ /* 0x000fe20000000000 */
[----:B------:R-:W-:Y:S01]  /*0bd0*/  UMOV UR4, 0x20 ;  /* 0x0000002000047882 */ /* 0x000fe20000000000 */
[----:B------:R-:W-:Y:S01]  /*0be0*/  ELECT P0, URZ, PT ;  /* 0x0000000000ff782f */ /* 0x000fe20003800000 */
[----:B-1----:R-:W-:Y:S02]  /*0bf0*/  ULEA UR5, UR5, UR6, 0x18 ;  /* 0x0000000605057291 */ /* 0x002fe4000f8ec0ff */
[----:B------:R-:W-:-:S04]  /*0c00*/  UIADD3 UR6, UPT, UPT, -UR4, 0x100000, URZ ;  /* 0x0010000004067890 */ /* 0x000fc8000fffe1ff */
[----:B------:R-:W-:Y:S02]  /*0c10*/  USHF.L.U32 UR7, UR6, 0xb, URZ ;  /* 0x0000000b06077899 */ /* 0x000fe400080006ff */
[----:B------:R-:W-:Y:S01]  /*0c20*/  USHF.L.U32 UR6, UR6, 0x1, URZ ;  /* 0x0000000106067899 */ /* 0x000fe200080006ff */
[----:B------:R-:W1:Y:S11]  /*0c30*/  FENCE.VIEW.ASYNC.S ;  /* 0x00000000000073c6 */ /* 0x000e760000000000 */
[----:B-1----:R2:W1:Y:S01]  /*0c40*/  SYNCS.EXCH.64 URZ, [UR5+0x230], UR6 ;  /* 0x0002300605ff75b2 */ /* 0x0024620008000100 */
[----:B------:R2:W1:Y:S02]  /*0c50*/  SYNCS.EXCH.64 URZ, [UR5+0x238], UR6 ;  /* 0x0002380605ff75b2 */ /* 0x0004640008000100 */
[----:B--2---:R-:W-:Y:S01]  /*0c60*/  NOP ;  /* 0x0000000000007918 */ /* 0x004fe20000000000 */
.L_x_12:
[----:B------:R-:W2:Y:S01]  /*0c70*/  SHFL.IDX PT, R2, R169, RZ, 0x1f ;  /* 0x00001fffa9027589 */ /* 0x000ea200000e0000 */
[----:B------:R-:W-:Y:S01]  /*0c80*/  NOP ;  /* 0x0000000000007918 */ /* 0x000fe20000000000 */
[----:B--2---:R-:W-:-:S13]  /*0c90*/  ISETP.NE.AND P0, PT, R2, 0x4, PT ;  /* 0x000000040200780c */ /* 0x004fda0003f05270 */
[----:B------:R-:W-:Y:S05]  /*0ca0*/  @P0 BRA `(.L_x_13) ;  /* 0x00000000004c0947 */ /* 0x000fea0003800000 */
[----:B-1----:R-:W1:Y:S01]  /*0cb0*/  S2UR UR5, SR_CgaCtaId ;  /* 0x00000000000579c3 */ /* 0x002e620000008800 */
[----:B------:R-:W-:Y:S01]  /*0cc0*/  UMOV UR7, 0x100 ;  /* 0x0000010000077882 */ /* 0x000fe20000000000 */
[----:B------:R-:W-:Y:S01]  /*0cd0*/  UMOV UR6, 0x400 ;  /* 0x0000040000067882 */ /* 0x000fe20000000000 */
[----:B------:R-:W-:Y:S01]  /*0ce0*/  USEL UR7, UR7, 0xe0, UP2 ;  /* 0x000000e007077887 */ /* 0x000fe20009000000 */
[----:B------:R-:W-:Y:S01]  /*0cf0*/  UMOV UR4, 0x1 ;  /* 0x0000000100047882 */ /* 0x000fe20000000000 */
[----:B------:R-:W-:Y:S01]  /*0d00*/  ELECT P0, URZ, PT ;  /* 0x0000000000ff782f */ /* 0x000fe20003800000 */
[----:B------:R-:W-:-:S04]  /*0d10*/  UIADD3 UR10, UPT, UPT, -UR4, 0x100000, URZ ;  /* 0x00100000040a7890 */ /* 0x000fc8000fffe1ff */
[----:B------:R-:W-:Y:S02]  /*0d20*/  USHF.L.U32 UR11, UR10, 0xb, URZ ;  /* 0x0000000b0a0b7899 */ /* 0x000fe400080006ff */
[----:B------:R-:W-:Y:S02]  /*0d30*/  USHF.L.U32 UR10, UR10, 0x1, URZ ;  /* 0x000000010a0a7899 */ /* 0x000fe400080006ff */
[----:B-1----:R-:W-:Y:S02]  /*0d40*/  ULEA UR5, UR5, UR6, 0x18 ;  /* 0x0000000605057291 */ /* 0x002fe4000f8ec0ff */
[----:B------:R-:W-:-:S04]  /*0d50*/  UIADD3 UR6, UPT, UPT, -UR7, 0x100000, URZ ;  /* 0x0010000007067890 */ /* 0x000fc8000fffe1ff */
[----:B------:R-:W-:Y:S02]  /*0d60*/  USHF.L.U32 UR7, UR6, 0xb, URZ ;  /* 0x0000000b06077899 */ /* 0x000fe400080006ff */
[----:B------:R-:W-:Y:S01]  /*0d70*/  USHF.L.U32 UR6, UR6, 0x1, URZ ;  /* 0x0000000106067899 */ /* 0x000fe200080006ff */
[----:B------:R-:W1:Y:S03]  /*0d80*/  FENCE.VIEW.ASYNC.S ;  /* 0x00000000000073c6 */ /* 0x000e660000000000 */
[----:B-1----:R2:W1:Y:S08]  /*0d90*/  SYNCS.EXCH.64 URZ, [UR5+0x240], UR10 ;  /* 0x0002400a05ff75b2 */ /* 0x0024700008000100 */
[----:B------:R2:W1:Y:S01]  /*0da0*/  SYNCS.EXCH.64 URZ, [UR5+0x250], UR6 ;  /* 0x0002500605ff75b2 */ /* 0x0004620008000100 */
[----:B------:R2:W1:Y:S01]  /*0db0*/  SYNCS.EXCH.64 URZ, [UR5+0x248], UR10 ;  /* 0x0002480a05ff75b2 */ /* 0x0004620008000100 */
[----:B------:R2:W1:Y:S02]  /*0dc0*/  SYNCS.EXCH.64 URZ, [UR5+0x258], UR6 ;  /* 0x0002580605ff75b2 */ /* 0x0004640008000100 */
[----:B--2---:R-:W-:Y:S01]  /*0dd0*/  NOP ;  /* 0x0000000000007918 */ /* 0x004fe20000000000 */
.L_x_13:
[----:B------:R-:W2:Y:S01]  /*0de0*/  SHFL.IDX PT, R2, R169, RZ, 0x1f ;  /* 0x00001fffa9027589 */ /* 0x000ea200000e0000 */
[----:B------:R-:W-:Y:S01]  /*0df0*/  NOP ;  /* 0x0000000000007918 */ /* 0x000fe20000000000 */
[----:B--2---:R-:W-:-:S13]  /*0e00*/  ISETP.NE.AND P0, PT, R2, 0x5, PT ;  /* 0x000000050200780c */ /* 0x004fda0003f05270 */
[----:B------:R-:W-:Y:S05]  /*0e10*/  @P0 BRA `(.L_x_14) ;  /* 0x0000000000580947 */ /* 0x000fea0003800000 */
[----:B-1----:R-:W1:Y:S01]  /*0e20*/  S2UR UR6, SR_CgaCtaId ;  /* 0x00000000000679c3 */ /* 0x002e620000008800 */
        /* <DEDUP_REMOVED lines=12> */
[----:B-1----:R2:W1:Y:S01]  /*0ef0*/  SYNCS.EXCH.64 URZ, [UR6+0x260], UR10 ;  /* 0x0002600a06ff75b2 */ /* 0x0024620008000100 */
[----:B------:R2:W1:Y:S01]  /*0f00*/  SYNCS.EXCH.64 URZ, [UR6+0x280], UR4 ;  /* 0x0002800406ff75b2 */ /* 0x0004620008000100 */
[----:B------:R2:W1:Y:S01]  /*0f10*/  SYNCS.EXCH.64 URZ, [UR6+0x268], UR10 ;  /* 0x0002680a06ff75b2 */ /* 0x0004620008000100 */
[----:B------:R2:W1:Y:S01]  /*0f20*/  SYNCS.EXCH.64 URZ, [UR6+0x288], UR4 ;  /* 0x0002880406ff75b2 */ /* 0x0004620008000100 */
[----:B------:R2:W1:Y:S01]  /*0f30*/  SYNCS.EXCH.64 URZ, [UR6+0x270], UR10 ;  /* 0x0002700a06ff75b2 */ /* 0x0004620008000100 */
[----:B------:R2:W1:Y:S01]  /*0f40*/  SYNCS.EXCH.64 URZ, [UR6+0x290], UR4 ;  /* 0x0002900406ff75b2 */ /* 0x0004620008000100 */
[----:B------:R2:W1:Y:S01]  /*0f50*/  SYNCS.EXCH.64 URZ, [UR6+0x278], UR10 ;  /* 0x0002780a06ff75b2 */ /* 0x0004620008000100 */
[----:B------:R2:W1:Y:S02]  /*0f60*/  SYNCS.EXCH.64 URZ, [UR6+0x298], UR4 ;  /* 0x0002980406ff75b2 */ /* 0x0004640008000100 */
[----:B--2---:R-:W-:Y:S01]  /*0f70*/  NOP ;  /* 0x0000000000007918 */ /* 0x004fe20000000000 */
.L_x_14:
        /* <DEDUP_REMOVED lines=14> */
[----:B------:R2:W1:Y:S01]  /*1060*/  SYNCS.EXCH.64 URZ, [UR5+0x2b0], UR6 ;  /* 0x0002b00605ff75b2 */ /* 0x0004620008000100 */
[----:B------:R2:W1:Y:S01]  /*1070*/  SYNCS.EXCH.64 URZ, [UR5+0x2a8], UR6 ;  /* 0x0002a80605ff75b2 */ /* 0x0004620008000100 */
[----:B------:R2:W1:Y:S02]  /*1080*/  SYNCS.EXCH.64 URZ, [UR5+0x2b8], UR6 ;  /* 0x0002b80605ff75b2 */ /* 0x0004640008000100 */
[----:B--2---:R-:W-:Y:S01]  /*1090*/  NOP ;  /* 0x0000000000007918 */ /* 0x004fe20000000000 */
.L_x_15:
[----:B-1----:R-:W1:Y:S01]  /*10a0*/  S2UR UR5, SR_CTAID.X ;  /* 0x00000000000579c3 */ /* 0x002e620000002500 */
[----:B------:R-:W-:-:S05]  /*10b0*/  CS2R.32 R165, SR_CgaSize ;  /* 0x0000000000a57805 */ /* 0x000fca0000008a00 */
[----:B------:R-:W-:-:S05]  /*10c0*/  IMAD R165, R165, -0xa0, RZ ;  /* 0xffffff60a5a57824 */ /* 0x000fca00078e02ff */
[----:B------:R-:W-:-:S14]  /*10d0*/  R2UR UR7, R165 ;  /* 0x00000000a50772ca */ /* 0x000fdc00000e0000 */
[----:B------:R-:W2:Y:S01]  /*10e0*/  LDCU UR7, c[0x0][UR7+0x2b0] ;  /* 0x00005600070777ac */ /* 0x000ea20008000800 */
[----:B------:R-:W-:Y:S01]  /*10f0*/  NOP ;  /* 0x0000000000007918 */ /* 0x000fe20000000000 */
[----:B------:R-:W-:-:S05]  /*1100*/  CS2R.32 R165, SR_CgaSize ;  /* 0x0000000000a57805 */ /* 0x000fca0000008a00 */
[----:B------:R-:W-:-:S05]  /*1110*/  IMAD R165, R165, -0xa0, RZ ;  /* 0xffffff60a5a57824 */ /* 0x000fca00078e02ff */
[----:B------:R-:W-:-:S14]  /*1120*/  R2UR UR6, R165 ;  /* 0x00000000a50672ca */ /* 0x000fdc00000e0000 */
[----:B------:R-:W3:Y:S01]  /*1130*/  LDCU UR6, c[0x0][UR6+0x2b4] ;  /* 0x00005680060677ac */ /* 0x000ee20008000800 */
[----:B------:R-:W4:Y:S08]  /*1140*/  S2UR UR4, SR_CTAID.Y ;  /* 0x00000000000479c3 */ /* 0x000f300000002600 */
[----:B------:R-:W3:Y:S01]  /*1150*/  LDC R9, c[0x0][0xb24] ;  /* 0x0002c900ff097b82 */ /* 0x000ee20000000800 */
[----:B-1----:R-:W-:-:S02]  /*1160*/  I2FP.F32.U32 R5, UR5 ;  /* 0x0000000500057c45 */ /* 0x002fc40008201000 */
[----:B------:R-:W-:-:S05]  /*1170*/  CS2R.32 R3, SR_CgaSize ;  /* 0x0000000000037805 */ /* 0x000fca0000008a00 */
[----:B------:R-:W-:-:S06]  /*1180*/  IMAD R3, R3, -0xa0, RZ ;  /* 0xffffff6003037824 */ /* 0x000fcc00078e02ff */
[----:B------:R-:W1:Y:S01]  /*1190*/  LDC R3, c[0x0][R3+0x2a0] ;  /* 0x0000a80003037b82 */ /* 0x000e620000000800 */
[----:B------:R-:W-:Y:S01]  /*11a0*/  MOV R165, UR5 ;  /* 0x0000000500a57c02 */ /* 0x000fe20008000f00 */
[----:B--2---:R-:W-:Y:S01]  /*11b0*/  FMUL R5, R5, UR7 ;  /* 0x0000000705057c20 */ /* 0x004fe20008400000 */
[----:B----4-:R-:W-:Y:S02]  /*11c0*/  I2FP.F32.U32 R4, UR4 ;  /* 0x0000000400047c45 */ /* 0x010fe40008201000 */
[----:B------:R-:W-:-:S05]  /*11d0*/  CS2R.32 R2, SR_CgaSize ;  /* 0x0000000000027805 */ /* 0x000fca0000008a00 */
[----:B------:R-:W-:-:S06]  /*11e0*/  IMAD R2, R2, -0xa0, RZ ;  /* 0xffffff6002027824 */ /* 0x000fcc00078e02ff */
[----:B------:R-:W2:Y:S01]  /*11f0*/  LDC R2, c[0x0][R2+0x2a4] ;  /* 0x0000a90002027b82 */ /* 0x000ea20000000800 */
[----:B------:R-:W4:Y:S01]  /*1200*/  F2I.U32.TRUNC.NTZ R154, R5 ;  /* 0x00000005009a7305 */ /* 0x000f22000020f000 */
[----:B------:R-:W-:Y:S01]  /*1210*/  MOV R155, UR4 ;  /* 0x00000004009b7c02 */ /* 0x000fe20008000f00 */
[----:B---3--:R-:W-:-:S05]  /*1220*/  FMUL R4, R4, UR6 ;  /* 0x0000000604047c20 */ /* 0x008fca0008400000 */
[----:B------:R-:W-:Y:S01]  /*1230*/  BAR.SYNC.DEFER_BLOCKING 0x0 ;  /* 0x0000000000007b1d */ /* 0x000fe20000010000 */
[----:B------:R-:W-:-:S05]  /*1240*/  ISETP.GE.AND P0, PT, R9, 0x1, PT ;  /* 0x000000010900780c */ /* 0x000fca0003f06270 */
[----:B------:R-:W3:Y:S02]  /*1250*/  F2I.U32.TRUNC.NTZ R143, R4 ;  /* 0x00000004008f7305 */ /* 0x000ee4000020f000 */
[----:B------:R-:W2:Y:S01]  /*1260*/  S2UR UR36, SR_CTAID.Z ;  /* 0x00000000002479c3 */ /* 0x000ea20000002700 */
[----:B----4-:R-:W-:-:S05]  /*1270*/  IADD3 R154, PT, PT, -R154, RZ, RZ ;  /* 0x000000ff9a9a7210 */ /* 0x010fca0007ffe1ff */
[----:B-1----:R-:W-:Y:S01]  /*1280*/  IMAD R154, R3, R154, UR5 ;  /* 0x00000005039a7e24 */ /* 0x002fe2000f8e029a */
[----:B---3--:R-:W-:-:S05]  /*1290*/  IADD3 R143, PT, PT, -R143, RZ, RZ ;  /* 0x000000ff8f8f7210 */ /* 0x008fca0007ffe1ff */
[----:B--2---:R-:W-:Y:S01]  /*12a0*/  IMAD R143, R2, R143, UR4 ;  /* 0x00000004028f7e24 */ /* 0x004fe2000f8e028f */
[----:B------:R-:W-:Y:S06]  /*12b0*/  @!P0 BRA `(.L_x_16) ;  /* 0x0000000000b88947 */ /* 0x000fec0003800000 */
[----:B------:R-:W1:Y:S01]  /*12c0*/  LDC.64 R4, c[0x0][0xb18] ;  /* 0x0002c600ff047b82 */ /* 0x000e620000000a00 */
[----:B------:R-:W-:-:S07]  /*12d0*/  ISETP.NE.AND P0, PT, R9, 0x1, PT ;  /* 0x000000010900780c */ /* 0x000fce0003f05270 */
[----:B------:R-:W2:Y:S08]  /*12e0*/  LDC R10, c[0x0][0xb0c] ;  /* 0x0002c300ff0a7b82 */ /* 0x000eb00000000800 */
[----:B------:R-:W3:Y:S08]  /*12f0*/  LDC R11, c[0x0][0x370] ;  /* 0x0000dc00ff0b7b82 */ /* 0x000ef00000000800 */
[----:B------:R-:W4:Y:S01]  /*1300*/  LDC R12, c[0x0][0x374] ;  /* 0x0000dd00ff0c7b82 */ /* 0x000f220000000800 */
[----:B-1----:R-:W-:-:S07]  /*1310*/  ISETP.NE.AND P1, PT, R4, 0x1, PT ;  /* 0x000000010400780c */ /* 0x002fce0003f25270 */
[----:B------:R-:W3:Y:S01]  /*1320*/  LDC.64 R6, c[0x0][0xb10] ;  /* 0x0002c400ff067b82 */ /* 0x000ee20000000a00 */
[----:B--2---:R-:W-:-:S07]  /*1330*/  ISETP.NE.AND P2, PT, R10, 0x1, PT ;  /* 0x000000010a00780c */ /* 0x004fce0003f45270 */
[----:B------:R-:W1:Y:S08]  /*1340*/  LDC R8, c[0x0][0xb20] ;  /* 0x0002c800ff087b82 */ /* 0x000e700000000800 */
[----:B------:R-:W2:Y:S01]  /*1350*/  LDC.64 R2, c[0x0][0xb28] ;  /* 0x0002ca00ff027b82 */ /* 0x000ea20000000a00 */
[----:B----4-:R-:W-:-:S04]  /*1360*/  IMAD.HI.U32 R13, R12, R5, RZ ;  /* 0x000000050c0d7227 */ /* 0x010fc800078e00ff */
[----:B------:R-:W-:-:S04]  /*1370*/  IMAD.HI.U32 R5, R155, R5, RZ ;  /* 0x000000059b057227 */ /* 0x000fc800078e00ff */
[----:B---3--:R-:W-:-:S04]  /*1380*/  IMAD.HI.U32 R14, R11, R6, RZ ;  /* 0x000000060b0e7227 */ /* 0x008fc800078e00ff */
[----:B------:R-:W-:Y:S01]  /*1390*/  IMAD.HI.U32 R16, R165, R6, RZ ;  /* 0x00000006a5107227 */ /* 0x000fe200078e00ff */
[-C--:B------:R-:W-:Y:S02]  /*13a0*/  @P2 SHF.R.U32.HI R11, RZ, R7.reuse, R14 ;  /* 0x00000007ff0b2219 */ /* 0x080fe4000001160e */
[-C--:B-1----:R-:W-:Y:S02]  /*13b0*/  @P1 SHF.R.U32.HI R12, RZ, R8.reuse, R13 ;  /* 0x00000008ff0c1219 */ /* 0x082fe4000001160d */
[----:B------:R-:W-:Y:S02]  /*13c0*/  SHF.R.U32.HI R8, RZ, R8, R5 ;  /* 0x00000008ff087219 */ /* 0x000fe40000011605 */
[----:B------:R-:W-:Y:S02]  /*13d0*/  SHF.R.U32.HI R16, RZ, R7, R16 ;  /* 0x00000007ff107219 */ /* 0x000fe40000011610 */
[----:B------:R-:W-:Y:S01]  /*13e0*/  SEL R5, R155, R8, !P1 ;  /* 0x000000089b057207 */ /* 0x000fe20004800000 */
[----:B--2---:R-:W-:Y:S01]  /*13f0*/  IMAD.HI.U32 R14, R12, R2, RZ ;  /* 0x000000020c0e7227 */ /* 0x004fe200078e00ff */
[----:B------:R-:W-:-:S03]  /*1400*/  SEL R7, R165, R16, !P2 ;  /* 0x00000010a5077207 */ /* 0x000fc60005000000 */
[----:B------:R-:W-:Y:S01]  /*1410*/  IMAD.HI.U32 R6, R11, R2, RZ ;  /* 0x000000020b067227 */ /* 0x000fe200078e00ff */
[----:B------:R-:W-:-:S04]  /*1420*/  @P0 SHF.R.U32.HI R12, RZ, R3, R14 ;  /* 0x00000003ff0c0219 */ /* 0x000fc8000001160e */
[----:B------:R-:W-:Y:S01]  /*1430*/  @P0 SHF.R.U32.HI R11, RZ, R3, R6 ;  /* 0x00000003ff0b0219 */ /* 0x000fe20000011606 */
[----:B------:R-:W-:-:S04]  /*1440*/  IMAD R12, R12, R9, RZ ;  /* 0x000000090c0c7224 */ /* 0x000fc800078e02ff */
[----:B------:R-:W-:Y:S01]  /*1450*/  IMAD R6, R11, R9, RZ ;  /* 0x000000090b067224 */ /* 0x000fe200078e02ff */
[----:B------:R-:W-:-:S04]  /*1460*/  ISETP.GE.AND P1, PT, R5, R12, PT ;  /* 0x0000000c0500720c */ /* 0x000fc80003f26270 */
[----:B------:R-:W-:Y:S01]  /*1470*/  ISETP.GE.OR P1, PT, R7, R6, P1 ;  /* 0x000000060700720c */ /* 0x000fe20000f26670 */
[----:B------:R-:W-:-:S05]  /*1480*/  IMAD.HI.U32 R6, R5, R2, RZ ;  /* 0x0000000205067227 */ /* 0x000fca00078e00ff */
[----:B------:R-:W-:-:S04]  /*1490*/  SHF.R.U32.HI R6, RZ, R3, R6 ;  /* 0x00000003ff067219 */ /* 0x000fc80000011606 */
[----:B------:R-:W-:-:S03]  /*14a0*/  SEL R6, R5, R6, !P0 ;  /* 0x0000000605067207 */ /* 0x000fc60004000000 */
[----:B------:R-:W-:Y:S01]  /*14b0*/  @!P1 IMAD.HI.U32 R8, R7, R2, RZ ;  /* 0x0000000207089227 */ /* 0x000fe200078e00ff */
[----:B------:R-:W-:-:S04]  /*14c0*/  IADD3 R2, PT, PT, -R6, RZ, RZ ;  /* 0x000000ff06027210 */ /* 0x000fc80007ffe1ff */
[----:B------:R-:W-:Y:S01]  /*14d0*/  @!P1 SHF.R.U32.HI R8, RZ, R3, R8 ;  /* 0x00000003ff089219 */ /* 0x000fe20000011608 */
[----:B------:R-:W-:-:S03]  /*14e0*/  IMAD R2, R9, R2, R5 ;  /* 0x0000000209027224 */ /* 0x000fc600078e0205 */
[----:B------:R-:W-:Y:S02]  /*14f0*/  @!P1 SEL R3, R7, R8, !P0 ;  /* 0x0000000807039207 */ /* 0x000fe40004000000 */
[----:B------:R-:W-:-:S03]  /*1500*/  IADD3 R8, PT, PT, -R5, RZ, RZ ;  /* 0x000000ff05087210 */ /* 0x000fc60007ffe1ff */
[--C-:B------:R-:W-:Y:S02]  /*1510*/  @!P1 IMAD.IADD R6, R6, 0x1, -R3.reuse ;  /* 0x0000000106069824 */ /* 0x100fe400078e0a03 */
[----:B------:R-:W-:Y:S01]  /*1520*/  @!P1 IMAD R3, R2, R11, R3 ;  /* 0x0000000b02039224 */ /* 0x000fe200078e0203 */
[----:B------:R-:W-:Y:S01]  /*1530*/  IADD3 R2, PT, PT, -R7, RZ, RZ ;  /* 0x000000ff07027210 */ /* 0x000fe20007ffe1ff */
[----:B------:R-:W-:Y:S02]  /*1540*/  @!P1 IMAD R5, R6, R9, R7 ;  /* 0x0000000906059224 */ /* 0x000fe400078e0207 */
[----:B------:R-:W-:Y:S02]  /*1550*/  IMAD R8, R4, R8, R155 ;  /* 0x0000000804087224 */ /* 0x000fe400078e029b */
[----:B------:R-:W-:Y:S02]  /*1560*/  @!P1 IMAD.MOV.U32 R7, RZ, RZ, R3 ;  /* 0x000000ffff079224 */ /* 0x000fe400078e0003 */
[----:B------:R-:W-:-:S02]  /*1570*/  IMAD R2, R10, R2, R165 ;  /* 0x000000020a027224 */ /* 0x000fc400078e02a5 */
[----:B------:R-:W-:Y:S02]  /*1580*/  IMAD R155, R5, R4, R8 ;  /* 0x00000004059b7224 */ /* 0x000fe400078e0208 */
[----:B------:R-:W-:Y:S02]  /*1590*/  IMAD R165, R7, R10, R2 ;  /* 0x0000000a07a57224 */ /* 0x000fe400078e0202 */
.L_x_16:
[----:B------:R-:W1:Y:S01]  /*15a0*/  LDCU UR4, c[0x0][0xb30] ;  /* 0x00016600ff0477ac */ /* 0x000e620008000800 */
[----:B------:R-:W2:Y:S08]  /*15b0*/  S2UR UR37, SR_CgaCtaId ;  /* 0x00000000002579c3 */ /* 0x000eb00000008800 */
[----:B------:R-:W3:Y:S01]  /*15c0*/  LDC R72, c[0x0][0xb24] ;  /* 0x0002c900ff487b82 */ /* 0x000ee20000000800 */
[----:B-1----:R-:W-:-:S09]  /*15d0*/  UISETP.NE.AND UP1, UPT, UR4, 0x1, UPT ;  /* 0x000000010400788c */ /* 0x002fd2000bf25270 */
[----:B--2---:R-:W-:Y:S05]  /*15e0*/  BRA.U UP1, `(.L_x_17) ;  /* 0x0000000101407547 */ /* 0x004fea000b800000 */
[----:B------:R-:W1:Y:S08]  /*15f0*/  LDC.64 R4, c[0x0][0xb10] ;  /* 0x0002c400ff047b82 */ /* 0x000e700000000a00 */
[----:B------:R-:W2:Y:S08]  /*1600*/  LDC.64 R2, c[0x0][0xb18] ;  /* 0x0002c600ff027b82 */ /* 0x000eb00000000a00 */
[----:B------:R-:W4:Y:S08]  /*1610*/  LDC R6, c[0x0][0xb20] ;  /* 0x0002c800ff067b82 */ /* 0x000f300000000800 */
[----:B------:R-:W3:Y:S01]  /*1620*/  LDC R8, c[0x0][0xb0c] ;  /* 0x0002c300ff087b82 */ /* 0x000ee20000000800 */
[----:B-1----:R-:W-:-:S05]  /*1630*/  IMAD.HI.U32 R4, R165, R4, RZ ;  /* 0x00000004a5047227 */ /* 0x002fca00078e00ff */
[----:B------:R-:W-:Y:S01]  /*1640*/  SHF.R.U32.HI R4, RZ, R5, R4 ;  /* 0x00000005ff047219 */ /* 0x000fe20000011604 */
[----:B--2---:R-:W-:Y:S01]  /*1650*/  IMAD.HI.U32 R3, R155, R3, RZ ;  /* 0x000000039b037227 */ /* 0x004fe200078e00ff */
[----:B------:R-:W-:-:S04]  /*1660*/  ISETP.NE.AND P0, PT, R2, 0x1, PT ;  /* 0x000000010200780c */ /* 0x000fc80003f05270 */
[----:B----4-:R-:W-:-:S04]  /*1670*/  SHF.R.U32.HI R6, RZ, R6, R3 ;  /* 0x00000006ff067219 */ /* 0x010fc80000011603 */
[----:B------:R-:W-:Y:S02]  /*1680*/  SEL R3, R155, R6, !P0 ;  /* 0x000000069b037207 */ /* 0x000fe40004000000 */
[----:B---3--:R-:W-:-:S04]  /*1690*/  ISETP.NE.AND P1, PT, R8, 0x1, PT ;  /* 0x000000010800780c */ /* 0x008fc80003f25270 */
[----:B------:R-:W-:-:S05]  /*16a0*/  SEL R4, R165, R4, !P1 ;  /* 0x00000004a5047207 */ /* 0x000fca0004800000 */
[----:B------:R-:W-:Y:S02]  /*16b0*/  IMAD.IADD R5, R3, 0x1, -R4 ;  /* 0x0000000103057824 */ /* 0x000fe400078e0a04 */
[----:B------:R-:W-:Y:S02]  /*16c0*/  IMAD.IADD R3, R4, 0x1, -R3 ;  /* 0x0000000104037824 */ /* 0x000fe400078e0a03 */
[----:B------:R-:W-:Y:S02]  /*16d0*/  IMAD R165, R5, R8, R165 ;  /* 0x0000000805a57224 */ /* 0x000fe400078e02a5 */
[----:B------:R-:W-:-:S07]  /*16e0*/  IMAD R155, R3, R2, R155 ;  /* 0x00000002039b7224 */ /* 0x000fce00078e029b */
.L_x_17:
[----:B------:R-:W-:Y:S01]  /*16f0*/  BAR.SYNC.DEFER_BLOCKING 0x0 ;  /* 0x0000000000007b1d */ /* 0x000fe20000010000 */
[----:B------:R-:W-:Y:S01]  /*1700*/  UISETP.NE.AND UP1, UPT, UR8, 0x2, UPT ;  /* 0x000000020800788c */ /* 0x000fe2000bf25270 */
[----:B------:R-:W-:Y:S02]  /*1710*/  ISETP.NE.OR P5, PT, R0, 0x2, !P5 ;  /* 0x000000020000780c */ /* 0x000fe40006fa5670 */
[----:B------:R-:W-:-:S06]  /*1720*/  LOP3.LUT R2, R166, 0x1f, RZ, 0xc0, !PT ;  /* 0x0000001fa6027812 */ /* 0x000fcc00078ec0ff */
[----:B------:R-:W-:Y:S05]  /*1730*/  BRA.U UP1, `(.L_x_18) ;  /* 0x0000002101947547 */ /* 0x000fea000b800000 */
[----:B------:R-:W1:Y:S01]  /*1740*/  LDCU UR13, c[0x0][0x38c] ;  /* 0x00007180ff0d77ac */ /* 0x000e620008000800 */
[----:B------:R-:W2:Y:S01]  /*1750*/  LDC R9, c[0x0][0x370] ;  /* 0x0000dc00ff097b82 */ /* 0x000ea20000000800 */
[----:B------:R-:W-:Y:S01]  /*1760*/  PLOP3.LUT P1, PT, PT, PT, UP2, 0x80, 0x8 ;  /* 0x000000000008781c */ /* 0x000fe20003f2f028 */
[----:B------:R-:W-:Y:S01]  /*1770*/  IMAD.MOV.U32 R15, RZ, RZ, 0x1 ;  /* 0x00000001ff0f7424 */ /* 0x000fe200078e00ff */
[----:B------:R-:W-:Y:S01]  /*1780*/  ISETP.EQ.OR P4, PT, R2, RZ, P5 ;  /* 0x000000ff0200720c */ /* 0x000fe20002f82670 */
[----:B------:R-:W-:Y:S01]  /*1790*/  IMAD.MOV.U32 R14, RZ, RZ, RZ ;  /* 0x000000ffff0e7224 */ /* 0x000fe200078e00ff */
[----:B------:R-:W-:Y:S02]  /*17a0*/  PLOP3.LUT P1, PT, P1, PT, PT, 0x8, 0x80 ;  /* 0x000000000080781c */ /* 0x000fe40000f2e170 */
[----:B------:R-:W-:Y:S01]  /*17b0*/  CS2R R12, SRZ ;  /* 0x00000000000c7805 */ /* 0x000fe2000001ff00 */
[----:B------:R-:W-:Y:S01]  /*17c0*/  IMAD.MOV.U32 R10, RZ, RZ, 0x1 ;  /* 0x00000001ff0a7424 */ /* 0x000fe200078e00ff */
[----:B------:R-:W4:Y:S01]  /*17d0*/  LDC R0, c[0x0][0x374] ;  /* 0x0000dd00ff007b82 */ /* 0x000f220000000800 */
[----:B------:R-:W2:Y:S01]  /*17e0*/  LDCU.64 UR22, c[0x0][0x348] ;  /* 0x00006900ff1677ac */ /* 0x000ea20008000a00 */
[----:B------:R-:W-:Y:S01]  /*17f0*/  UMOV UR6, URZ ;  /* 0x000000ff00067c82 */ /* 0x000fe20008000000 */
[----:B-1----:R-:W-:-:S04]  /*1800*/  UIADD3 UR5, UPT, UPT, UR13, 0x1f, URZ ;  /* 0x0000001f0d057890 */ /* 0x002fc8000fffe0ff */
[----:B------:R-:W-:-:S04]  /*1810*/  USHF.R.S32.HI UR4, URZ, 0x1f, UR5 ;  /* 0x0000001fff047899 */ /* 0x000fc80008011405 */
[----:B------:R-:W-:-:S04]  /*1820*/  ULEA.HI UR4, UR4, UR5, URZ, 0x5 ;  /* 0x0000000504047291 */ /* 0x000fc8000f8f28ff */
[----:B------:R-:W-:Y:S02]  /*1830*/  USHF.R.S32.HI UR15, URZ, 0x5, UR4 ;  /* 0x00000005ff0f7899 */ /* 0x000fe40008011404 */
[----:B------:R-:W-:Y:S02]  /*1840*/  UIADD3 UR4, UPT, UPT, UR13, -0x1, URZ ;  /* 0xffffffff0d047890 */ /* 0x000fe4000fffe0ff */
[----:B------:R-:W-:Y:S02]  /*1850*/  UISETP.LT.U32.AND UP0, UPT, UR15, 0x22, UPT ;  /* 0x000000220f00788c */ /* 0x000fe4000bf01070 */
[----:B------:R-:W-:Y:S02]  /*1860*/  UISETP.GE.U32.AND UP1, UPT, UR4, -0x3f, UPT ;  /* 0xffffffc10400788c */ /* 0x000fe4000bf26070 */
[----:B------:R-:W-:Y:S02]  /*1870*/  USEL UR14, UR15, 0x22, UP0 ;  /* 0x000000220f0e7887 */ /* 0x000fe40008000000 */
[----:B------:R-:W-:-:S02]  /*1880*/  UIADD3 UR13, UPT, UPT, UR13, 0x3e, URZ ;  /* 0x0000003e0d0d7890 */ /* 0x000fc4000fffe0ff */
[----:B------:R-:W-:Y:S02]  /*1890*/  UIADD3 UR5, UPT, UPT, UR14, -0x1, URZ ;  /* 0xffffffff0e057890 */ /* 0x000fe4000fffe0ff */
[----:B------:R-:W-:-:S03]  /*18a0*/  UIADD3 UR7, UPT, UPT, UR15, -UR14, URZ ;  /* 0x8000000e0f077290 */ /* 0x000fc6000fffe0ff */
[----:B------:R-:W-:-:S04]  /*18b0*/  @UP1 UIADD3 UR5, UPT, UPT, UR14, URZ, URZ ;  /* 0x000000ff0e051290 */ /* 0x000fc8000fffe0ff */
[----:B--2---:R-:W-:-:S12]  /*18c0*/  UIADD3 UR5, UPT, UPT, UR5, 0x1, URZ ;  /* 0x0000000105057890 */ /* 0x004fd8000fffe0ff */
.L_x_36:
[----:B------:R-:W-:Y:S01]  /*18d0*/  UISETP.NE.AND UP0, UPT, UR37, URZ, UPT ;  /* 0x000000ff2500728c */ /* 0x000fe2000bf05270 */
[----:B------:R-:W1:Y:S08]  /*18e0*/  S2UR UR37, SR_CgaCtaId ;  /* 0x00000000002579c3 */ /* 0x000e700000008800 */
[----:B------:R-:W-:Y:S05]  /*18f0*/  BRA.U UP0, `(.L_x_19) ;  /* 0x0000000100347547 */ /* 0x000fea000b800000 */
[----:B------:R-:W2:Y:S01]  /*1900*/  S2R R2, SR_CgaCtaId ;  /* 0x0000000000027919 */ /* 0x000ea20000008800 */
[----:B------:R-:W-:-:S04]  /*1910*/  MOV R3, 0x400 ;  /* 0x0000040000037802 */ /* 0x000fc80000000f00 */
[----:B--2---:R-:W-:Y:S02]  /*1920*/  LEA R3, R2, R3, 0x18 ;  /* 0x0000000302037211 */ /* 0x004fe400078ec0ff */
[----:B------:R-:W-:-:S03]  /*1930*/  SHF.L.U32 R2, R10, 0x1f, RZ ;  /* 0x0000001f0a027819 */ /* 0x000fc600000006ff */
[----:B------:R-:W-:-:S04]  /*1940*/  IMAD R3, R12, 0x8, R3 ;  /* 0x000000080c037824 */ /* 0x000fc800078e0203 */
[----:B------:R-:W2:Y:S02]  /*1950*/  SYNCS.PHASECHK.TRANS64.TRYWAIT P0, [R3+URZ+0x2b0], R2 ;  /* 0x0002b002030075a7 */ /* 0x000ea400080011ff */
[----:B--2---:R-:W-:Y:S05]  /*1960*/  @!P0 BRA `(.L_x_20) ;  /* 0x0000006000d48947 */ /* 0x004fea0003800000 */
.L_x_126:
[----:B------:R-:W-:Y:S01]  /*1970*/  VIADD R12, R12, 0x1 ;  /* 0x000000010c0c7836 */ /* 0x000fe20000000000 */
[----:B------:R2:W-:Y:S04]  /*1980*/  SYNCS.ARRIVE.TRANS64.A1T0 RZ, [R3+URZ+0x2a0], RZ ;  /* 0x0002a0ff03ff79a7 */ /* 0x0005e800081000ff */
[----:B------:R-:W-:-:S04]  /*1990*/  ISETP.NE.AND P0, PT, R12, 0x2, PT ;  /* 0x000000020c00780c */ /* 0x000fc80003f05270 */
[----:B------:R-:W-:Y:S02]  /*19a0*/  SEL R12, R12, RZ, P0 ;  /* 0x000000ff0c0c7207 */ /* 0x000fe40000000000 */
[----:B--2---:R-:W-:-:S04]  /*19b0*/  SEL R3, RZ, 0x1, P0 ;  /* 0x00000001ff037807 */ /* 0x004fc80000000000 */
[----:B------:R-:W-:-:S07]  /*19c0*/  LOP3.LUT R10, R10, R3, RZ, 0x3c, !PT ;  /* 0x000000030a0a7212 */ /* 0x000fce00078e3cff */
.L_x_19:
[----:B------:R-:W-:Y:S01]  /*19d0*/  UMOV UR4, 0x400 ;  /* 0x0000040000047882 */ /* 0x000fe20000000000 */
[----:B------:R-:W-:Y:S01]  /*19e0*/  SHF.L.U32 R2, R15, 0x1f, RZ ;  /* 0x0000001f0f027819 */ /* 0x000fe200000006ff */
[----:B-1----:R-:W-:Y:S01]  /*19f0*/  ULEA UR4, UR37, UR4, 0x18 ;  /* 0x0000000425047291 */ /* 0x002fe2000f8ec0ff */
[----:B------:R-:W-:Y:S01]  /*1a00*/  R2UR UR35, R165 ;  /* 0x00000000a52372ca */ /* 0x000fe200000e0000 */
[----:B------:R-:W-:Y:S01]  /*1a10*/  UISETP.GE.U32.AND UP0, UPT, UR13, 0x3f, UPT ;  /* 0x0000003f0d00788c */ /* 0x000fe2000bf06070 */
[----:B------:R-:W-:Y:S01]  /*1a20*/  R2UR UR10, R155 ;  /* 0x000000009b0a72ca */ /* 0x000fe200000e0000 */
[----:B------:R-:W-:Y:S01]  /*1a30*/  ULEA UR8, UR6, UR4, 0x3 ;  /* 0x0000000406087291 */ /* 0x000fe2000f8e18ff */
[----:B------:R-:W-:-:S08]  /*1a40*/  UMOV UR24, URZ ;  /* 0x000000ff00187c82 */ /* 0x000fd00008000000 */
[----:B------:R1:W2:Y:S01]  /*1a50*/  SYNCS.PHASECHK.TRANS64.TRYWAIT P0, [UR8+0x110], R2 ;  /* 0x00011002ff0075a7 */ /* 0x0002a20008001108 */
[----:B------:R-:W-:Y:S02]  /*1a60*/  USHF.L.U32 UR35, UR35, 0x7, URZ ;  /* 0x0000000723237899 */ /* 0x000fe400080006ff */
[----:B------:R-:W-:Y:S01]  /*1a70*/  USHF.L.U32 UR10, UR10, 0x6, URZ ;  /* 0x000000060a0a7899 */ /* 0x000fe200080006ff */
[----:B------:R-:W-:Y:S11]  /*1a80*/  BRA.U !UP0, `(.L_x_21) ;  /* 0x0000000108a87547 */ /* 0x000ff6000b800000 */
[----:B------:R-:W-:Y:S01]  /*1a90*/  UMOV UR16, URZ ;  /* 0x000000ff00107c82 */ /* 0x000fe20008000000 */
[----:B------:R-:W-:-:S05]  /*1aa0*/  UMOV UR17, UR6 ;  /* 0x0000000600117c82 */ /* 0x000fca0008000000 */
.L_x_26:
[----:B-1----:R-:W-:Y:S01]  /*1ab0*/  ULEA UR33, UR17, UR4, 0x3 ;  /* 0x0000000411217291 */ /* 0x002fe2000f8e18ff */
[----:B--2---:R-:W-:Y:S01]  /*1ac0*/  @!P5 MOV R3, 0x1800 ;  /* 0x000018000003d802 */ /* 0x004fe20000000f00 */
[----:B--2---:R-:W-:Y:S10]  /*1ad0*/  @P0 BRA `(.L_x_22) ;  /* 0x00000000000c0947 */ /* 0x004ff40003800000 */
[----:B------:R-:W-:-:S04]  /*1ae0*/  SHF.L.U32 R5, R15, 0x1f, RZ ;  /* 0x0000001f0f057819 */ /* 0x000fc800000006ff */
[----:B------:R-:W2:Y:S02]  /*1af0*/  SYNCS.PHASECHK.TRANS64.TRYWAIT P0, [UR33+0x110], R5 ;  /* 0x00011005ff0075a7 */ /* 0x000ea40008001121 */
[----:B--2---:R-:W-:Y:S05]  /*1b00*/  @!P0 BRA `(.L_x_23) ;  /* 0x0000006000808947 */ /* 0x004fea0003800000 */
.L_x_22:
[----:B------:R2:W-:Y:S01]  /*1b10*/  @!P5 SYNCS.ARRIVE.TRANS64 RZ, [UR33], R3 ;  /* 0x00000003ffffd9a7 */ /* 0x0005e20008000021 */
[----:B------:R-:W-:Y:S04]  /*1b20*/  BSSY.RECONVERGENT B0, `(.L_x_24) ;  /* 0x0000003000007945 */ /* 0x000fe80003800200 */
[----:B------:R-:W-:Y:S05]  /*1b30*/  @P4 BRA `(.L_x_25) ;  /* 0x0000000000044947 */ /* 0x000fea0003800000 */
[----:B------:R-:W-:Y:S05]  /*1b40*/  BPT.TRAP 0x1 ;  /* 0x000000040000795c */ /* 0x000fea0000300000 */
.L_x_25:
[----:B------:R-:W-:Y:S05]  /*1b50*/  BSYNC.RECONVERGENT B0 ;  /* 0x0000000000007941 */ /* 0x000fea0003800200 */
.L_x_24:
[----:B------:R-:W-:Y:S02]  /*1b60*/  UIADD3 UR6, UPT, UPT, UR17, 0x1, URZ ;  /* 0x0000000111067890 */ /* 0x000fe4000fffe0ff */
[----:B------:R-:W-:Y:S02]  /*1b70*/  ULEA UR32, UR17, UR4, 0xc ;  /* 0x0000000411207291 */ /* 0x000fe4000f8e60ff */
[----:B------:R-:W-:Y:S02]  /*1b80*/  UISETP.NE.AND UP0, UPT, UR6, 0x22, UPT ;  /* 0x000000220600788c */ /* 0x000fe4000bf05270 */
[----:B------:R-:W-:Y:S02]  /*1b90*/  UIADD3 UR26, UP1, UPT, UR22, 0x80, URZ ;  /* 0x00000080161a7890 */ /* 0x000fe4000ff3e0ff */
[----:B------:R-:W-:Y:S02]  /*1ba0*/  USEL UR9, URZ, 0x1, UP0 ;  /* 0x00000001ff097887 */ /* 0x000fe40008000000 */
[----:B------:R-:W-:-:S02]  /*1bb0*/  USEL UR6, UR6, URZ, UP0 ;  /* 0x000000ff06067287 */ /* 0x000fc40008000000 */
[----:B------:R-:W-:Y:S02]  /*1bc0*/  UIADD3 UR20, UP0, UPT, UR22, 0x180, URZ ;  /* 0x0000018016147890 */ /* 0x000fe4000ff1e0ff */
[----:B------:R-:W-:Y:S01]  /*1bd0*/  ULEA UR8, UR6, UR4, 0x3 ;  /* 0x0000000406087291 */ /* 0x000fe2000f8e18ff */
[----:B------:R-:W-:Y:S01]  /*1be0*/  LOP3.LUT R15, R15, UR9, RZ, 0x3c, !PT ;  /* 0x000000090f0f7c12 */ /* 0x000fe2000f8e3cff */
[----:B------:R-:W-:Y:S02]  /*1bf0*/  USHF.L.U32 UR34, UR16, 0x5, URZ ;  /* 0x0000000510227899 */ /* 0x000fe400080006ff */
[----:B------:R-:W-:Y:S01]  /*1c00*/  UIADD3.X UR27, UPT, UPT, URZ, UR23, URZ, UP1, !UPT ;  /* 0x00000017ff1b7290 */ /* 0x000fe20008ffe4ff */
[----:B-1----:R-:W-:Y:S01]  /*1c10*/  SHF.L.U32 R2, R15, 0x1f, RZ ;  /* 0x0000001f0f027819 */ /* 0x002fe200000006ff */
[----:B------:R-:W-:Y:S02]  /*1c20*/  UIADD3 UR32, UPT, UPT, UR32, 0x4600, URZ ;  /* 0x0000460020207890 */ /* 0x000fe4000fffe0ff */
[----:B------:R-:W-:Y:S01]  /*1c30*/  UIADD3.X UR21, UPT, UPT, URZ, UR23, URZ, UP0, !UPT ;  /* 0x00000017ff157290 */ /* 0x000fe200087fe4ff */
[----:B------:R1:W1:Y:S01]  /*1c40*/  SYNCS.PHASECHK.TRANS64.TRYWAIT P0, [UR8+0x110], R2 ;  /* 0x00011002ff0075a7 */ /* 0x0002620008001108 */
[----:B------:R-:W-:Y:S01]  /*1c50*/  ULEA UR8, UR17, UR4, 0xb ;  /* 0x0000000411087291 */ /* 0x000fe2000f8e58ff */
[----:B------:R-:W-:Y:S01]  /*1c60*/  UMOV UR18, 0x0 ;  /* 0x0000000000127882 */ /* 0x000fe20000000000 */
[----:B------:R-:W-:-:S02]  /*1c70*/  UMOV UR19, 0x10000000 ;  /* 0x1000000000137882 */ /* 0x000fc40000000000 */
[----:B------:R-:W-:Y:S01]  /*1c80*/  UIADD3 UR8, UPT, UPT, UR8, 0x26600, URZ ;  /* 0x0002660008087890 */ /* 0x000fe2000fffe0ff */
[----:B------:R1:W-:Y:S01]  /*1c90*/  UTMALDG.3D [UR32], [UR26], desc[UR18] ;  /* 0x000012201a0075b4 */ /* 0x0003e20008011000 */
[----:B------:R-:W-:Y:S01]  /*1ca0*/  UMOV UR12, UR36 ;  /* 0x00000024000c7c82 */ /* 0x000fe20008000000 */
[----:B------:R-:W-:Y:S01]  /*1cb0*/  UMOV UR9, UR33 ;  /* 0x0000002100097c82 */ /* 0x000fe20008000000 */
[----:B------:R-:W-:Y:S01]  /*1cc0*/  UMOV UR11, UR34 ;  /* 0x00000022000b7c82 */ /* 0x000fe20008000000 */
[----:B------:R-:W-:Y:S01]  /*1cd0*/  UIADD3 UR16, UPT, UPT, UR16, 0x1, URZ ;  /* 0x0000000110107890 */ /* 0x000fe2000fffe0ff */
[----:B------:R-:W-:Y:S01]  /*1ce0*/  UMOV UR24, UR5 ;  /* 0x0000000500187c82 */ /* 0x000fe20008000000 */
[----:B------:R-:W-:Y:S02]  /*1cf0*/  UMOV UR17, UR6 ;  /* 0x0000000600117c82 */ /* 0x000fe40008000000 */
[----:B------:R1:W-:Y:S01]  /*1d00*/  UTMALDG.3D [UR8], [UR20], desc[UR18] ;  /* 0x00001208140075b4 */ /* 0x0003e20008011000 */
[----:B------:R-:W-:-:S09]  /*1d10*/  UISETP.NE.AND UP0, UPT, UR16, UR5, UPT ;  /* 0x000000051000728c */ /* 0x000fd2000bf05270 */
[----:B------:R-:W-:Y:S05]  /*1d20*/  BRA.U UP0, `(.L_x_26) ;  /* 0xfffffffd00607547 */ /* 0x000fea000b83ffff */
.L_x_21:
[----:B-1----:R-:W-:Y:S01]  /*1d30*/  ULEA UR8, UR6, UR4, 0x3 ;  /* 0x0000000406087291 */ /* 0x002fe2000f8e18ff */
[----:B------:R-:W-:Y:S01]  /*1d40*/  SHF.L.U32 R2, R15, 0x1f, RZ ;  /* 0x0000001f0f027819 */ /* 0x000fe200000006ff */
[----:B------:R-:W-:Y:S01]  /*1d50*/  @!P1 SYNCS.ARRIVE.TRANS64.A1T0 RZ, [UR4+0x238], RZ ;  /* 0x000238ffffff99a7 */ /* 0x000fe20008100004 */
[----:B------:R-:W-:-:S06]  /*1d60*/  UISETP.GT.AND UP0, UPT, UR15, UR14, UPT ;  /* 0x0000000e0f00728c */ /* 0x000fcc000bf04270 */
[----:B--2---:R1:W2:Y:S03]  /*1d70*/  SYNCS.PHASECHK.TRANS64.TRYWAIT P0, [UR8+0x110], R2 ;  /* 0x00011002ff0075a7 */ /* 0x0042a60008001108 */
[----:B------:R-:W-:Y:S05]  /*1d80*/  BRA.U !UP0, `(.L_x_27) ;  /* 0x0000000108ac7547 */ /* 0x000fea000b800000 */
[----:B------:R-:W-:Y:S01]  /*1d90*/  UIADD3 UR21, UPT, UPT, UR7, UR24, URZ ;  /* 0x0000001807157290 */ /* 0x000fe2000fffe0ff */
[----:B------:R-:W-:-:S11]  /*1da0*/  UMOV UR25, UR6 ;  /* 0x0000000600197c82 */ /* 0x000fd60008000000 */
.L_x_32:
[----:B-1----:R-:W-:Y:S01]  /*1db0*/  ULEA UR17, UR25, UR4, 0x3 ;  /* 0x0000000419117291 */ /* 0x002fe2000f8e18ff */
[----:B--2---:R-:W-:Y:S01]  /*1dc0*/  @!P5 MOV R3, 0x1800 ;  /* 0x000018000003d802 */ /* 0x004fe20000000f00 */
[----:B--2---:R-:W-:Y:S10]  /*1dd0*/  @P0 BRA `(.L_x_28) ;  /* 0x00000000000c0947 */ /* 0x004ff40003800000 */
[----:B------:R-:W-:-:S04]  /*1de0*/  SHF.L.U32 R5, R15, 0x1f, RZ ;  /* 0x0000001f0f057819 */ /* 0x000fc800000006ff */
[----:B------:R-:W2:Y:S02]  /*1df0*/  SYNCS.PHASECHK.TRANS64.TRYWAIT P0, [UR17+0x110], R5 ;  /* 0x00011005ff0075a7 */ /* 0x000ea40008001111 */
[----:B--2---:R-:W-:Y:S05]  /*1e00*/  @!P0 BRA `(.L_x_29) ;  /* 0x0000005c00d88947 */ /* 0x004fea0003800000 */
.L_x_28:
[----:B------:R2:W-:Y:S01]  /*1e10*/  @!P5 SYNCS.ARRIVE.TRANS64 RZ, [UR17], R3 ;  /* 0x00000003ffffd9a7 */ /* 0x0005e20008000011 */
[----:B------:R-:W-:Y:S04]  /*1e20*/  BSSY.RECONVERGENT B0, `(.L_x_30) ;  /* 0x0000003000007945 */ /* 0x000fe80003800200 */
[----:B------:R-:W-:Y:S05]  /*1e30*/  @P4 BRA `(.L_x_31) ;  /* 0x0000000000044947 */ /* 0x000fea0003800000 */
[----:B------:R-:W-:Y:S05]  /*1e40*/  BPT.TRAP 0x1 ;  /* 0x000000040000795c */ /* 0x000fea0000300000 */
.L_x_31:
[----:B------:R-:W-:Y:S05]  /*1e50*/  BSYNC.RECONVERGENT B0 ;  /* 0x0000000000007941 */ /* 0x000fea0003800200 */
.L_x_30:
        /* <DEDUP_REMOVED lines=10> */
[----:B------:R-:W-:Y:S01]  /*1f00*/  UIADD3 UR16, UPT, UPT, UR16, 0x4600, URZ ;  /* 0x0000460010107890 */ /* 0x000fe2000fffe0ff */
[----:B-1----:R-:W-:Y:S01]  /*1f10*/  SHF.L.U32 R2, R15, 0x1f, RZ ;  /* 0x0000001f0f027819 */ /* 0x002fe200000006ff */
[----:B------:R-:W-:Y:S02]  /*1f20*/  UIADD3.X UR31, UPT, UPT, URZ, UR23, URZ, UP1, !UPT ;  /* 0x00000017ff1f7290 */ /* 0x000fe40008ffe4ff */
[----:B------:R-:W-:Y:S01]  /*1f30*/  UIADD3.X UR29, UPT, UPT, URZ, UR23, URZ, UP0, !UPT ;  /* 0x00000017ff1d7290 */ /* 0x000fe200087fe4ff */
[----:B------:R1:W1:Y:S01]  /*1f40*/  SYNCS.PHASECHK.TRANS64.TRYWAIT P0, [UR8+0x110], R2 ;  /* 0x00011002ff0075a7 */ /* 0x0002620008001108 */
[----:B------:R-:W-:Y:S01]  /*1f50*/  ULEA UR8, UR25, UR4, 0xb ;  /* 0x0000000419087291 */ /* 0x000fe2000f8e58ff */
[----:B------:R-:W-:Y:S01]  /*1f60*/  UMOV UR26, 0x0 ;  /* 0x00000000001a7882 */ /* 0x000fe20000000000 */
[----:B------:R-:W-:-:S02]  /*1f70*/  UMOV UR27, 0x10000000 ;  /* 0x10000000001b7882 */ /* 0x000fc40000000000 */
[----:B------:R-:W-:Y:S01]  /*1f80*/  UIADD3 UR8, UPT, UPT, UR8, 0x26600, URZ ;  /* 0x0002660008087890 */ /* 0x000fe2000fffe0ff */
[----:B------:R-:W-:Y:S01]  /*1f90*/  UMOV UR19, UR35 ;  /* 0x0000002300137c82 */ /* 0x000fe20008000000 */
[----:B------:R-:W-:Y:S01]  /*1fa0*/  UMOV UR20, UR36 ;  /* 0x0000002400147c82 */ /* 0x000fe20008000000 */
[----:B------:R-:W-:Y:S01]  /*1fb0*/  UMOV UR12, UR36 ;  /* 0x00000024000c7c82 */ /* 0x000fe20008000000 */
[----:B------:R-:W-:Y:S01]  /*1fc0*/  UMOV UR9, UR17 ;  /* 0x0000001100097c82 */ /* 0x000fe20008000000 */
[----:B------:R-:W-:Y:S01]  /*1fd0*/  UMOV UR11, UR18 ;  /* 0x00000012000b7c82 */ /* 0x000fe20008000000 */
[----:B------:R1:W-:Y:S01]  /*1fe0*/  UTMALDG.3D [UR16], [UR30], desc[UR26] ;  /* 0x00001a101e0075b4 */ /* 0x0003e20008011000 */
[----:B------:R-:W-:Y:S01]  /*1ff0*/  UIADD3 UR24, UPT, UPT, UR24, 0x1, URZ ;  /* 0x0000000118187890 */ /* 0x000fe2000fffe0ff */
[----:B------:R-:W-:-:S03]  /*2000*/  UMOV UR25, UR6 ;  /* 0x0000000600197c82 */ /* 0x000fc60008000000 */
[----:B------:R-:W-:Y:S01]  /*2010*/  UISETP.NE.AND UP0, UPT, UR24, UR21, UPT ;  /* 0x000000151800728c */ /* 0x000fe2000bf05270 */
[----:B------:R1:W-:Y:S08]  /*2020*/  UTMALDG.3D [UR8], [UR28], desc[UR26] ;  /* 0x00001a081c0075b4 */ /* 0x0003f00008011000 */
[----:B------:R-:W-:Y:S05]  /*2030*/  BRA.U UP0, `(.L_x_32) ;  /* 0xfffffffd005c7547 */ /* 0x000fea000b83ffff */
.L_x_27:
[C---:B-1----:R-:W-:Y:S01]  /*2040*/  LEA R2, R14.reuse, UR4, 0x3 ;  /* 0x000000040e027c11 */ /* 0x042fe2000f8e18ff */
[----:B------:R-:W-:Y:S01]  /*2050*/  NOP ;  /* 0x0000000000007918 */ /* 0x000fe20000000000 */
[----:B--2---:R-:W-:Y:S02]  /*2060*/  SHF.L.U32 R3, R13, 0x1f, RZ ;  /* 0x0000001f0d037819 */ /* 0x004fe400000006ff */
[----:B------:R-:W-:Y:S02]  /*2070*/  LEA R4, R14, UR4, 0x4 ;  /* 0x000000040e047c11 */ /* 0x000fe4000f8e20ff */
[----:B------:R-:W1:Y:S02]  /*2080*/  SYNCS.PHASECHK.TRANS64.TRYWAIT P0, [R2+URZ+0x240], R3 ;  /* 0x00024003020075a7 */ /* 0x000e6400080011ff */
[----:B-1----:R-:W-:Y:S05]  /*2090*/  @!P0 BRA `(.L_x_33) ;  /* 0x0000005c004c8947 */ /* 0x002fea0003800000 */
.L_x_129:
[----:B------:R-:W2:Y:S01]  /*20a0*/  LDS.128 R4, [R4+0x2d0] ;  /* 0x0002d00004047984 */ /* 0x000ea20000000c00 */
[----:B---3--:R-:W-:Y:S01]  /*20b0*/  ISETP.GE.AND P0, PT, R72, 0x1, PT ;  /* 0x000000014800780c */ /* 0x008fe20003f06270 */
[----:B-1----:R-:W-:Y:S01]  /*20c0*/  VIADD R2, R2, 0x250 ;  /* 0x0000025002027836 */ /* 0x002fe20000000000 */
[----:B------:R-:W-:Y:S01]  /*20d0*/  @!PT LDS RZ, [RZ] ;  /* 0x00000000fffff984 */ /* 0x000fe20000000800 */
[----:B------:R-:W-:Y:S01]  /*20e0*/  @!PT LDS RZ, [RZ] ;  /* 0x00000000fffff984 */ /* 0x000fe20000000800 */
[----:B------:R-:W-:Y:S01]  /*20f0*/  @!PT LDS RZ, [RZ] ;  /* 0x00000000fffff984 */ /* 0x000fe20000000800 */
[----:B------:R-:W-:Y:S01]  /*2100*/  @!PT LDS RZ, [RZ] ;  /* 0x00000000fffff984 */ /* 0x000fe20000000800 */
[----:B------:R1:W-:Y:S06]  /*2110*/  MEMBAR.ALL.CTA ;  /* 0x0000000000007992 */ /* 0x0003ec0000008000 */
[----:B-1----:R-:W1:Y:S01]  /*2120*/  FENCE.VIEW.ASYNC.S ;  /* 0x00000000000073c6 */ /* 0x002e620000000000 */
[----:B------:R-:W-:-:S04]  /*2130*/  PRMT R2, RZ, 0x654, R2 ;  /* 0x00000654ff027816 */ /* 0x000fc80000000002 */
[----:B-1----:R1:W-:Y:S01]  /*2140*/  SYNCS.ARRIVE.TRANS64.RED.A1T0 RZ, [R2+URZ], RZ ;  /* 0x000000ff02ff79a7 */ /* 0x0023e200081004ff */
[----:B--2---:R-:W-:-:S13]  /*2150*/  LOP3.LUT P2, RZ, R6, 0x1, RZ, 0xc0, !PT ;  /* 0x0000000106ff7812 */ /* 0x004fda000784c0ff */
[----:B------:R-:W-:Y:S01]  /*2160*/  @P2 SHF.R.U32.HI R3, RZ, 0x10, R5 ;  /* 0x00000010ff032819 */ /* 0x000fe20000011605 */
[----:B------:R-:W-:Y:S01]  /*2170*/  VOTEU.ANY UP0, P2 ;  /* 0x0000000000ff7886 */ /* 0x000fe20001000100 */
[----:B------:R-:W-:Y:S02]  /*2180*/  @P2 MOV R11, R4 ;  /* 0x00000004000b2202 */ /* 0x000fe40000000f00 */
[----:B------:R-:W-:Y:S02]  /*2190*/  @P2 R2UR.BROADCAST UR8, R3 ;  /* 0x00000000030822ca */ /* 0x000fe400008e0000 */
[----:B------:R-:W-:-:S11]  /*21a0*/  @P2 LOP3.LUT R8, R5, 0xffff, RZ, 0xc0, !PT ;  /* 0x0000ffff05082812 */ /* 0x000fd600078ec0ff */
[----:B------:R-:W-:Y:S01]  /*21b0*/  @UP0 UMOV UR36, UR8 ;  /* 0x0000000800240c82 */ /* 0x000fe20008000000 */
[----:B-1----:R-:W-:Y:S05]  /*21c0*/  @!P0 BRA `(.L_x_34) ;  /* 0x0000000000b88947 */ /* 0x002fea0003800000 */
[----:B------:R-:W4:Y:S01]  /*21d0*/  LDC.64 R4, c[0x0][0xb18] ;  /* 0x0002c600ff047b82 */ /* 0x000f220000000a00 */
[----:B------:R-:W-:-:S07]  /*21e0*/  ISETP.NE.AND P3, PT, R72, 0x1, PT ;  /* 0x000000014800780c */ /* 0x000fce0003f65270 */
[----:B------:R-:W1:Y:S08]  /*21f0*/  LDC.64 R6, c[0x0][0xb10] ;  /* 0x0002c400ff067b82 */ /* 0x000e700000000a00 */
[----:B------:R-:W2:Y:S08]  /*2200*/  LDC R16, c[0x0][0xb20] ;  /* 0x0002c800ff107b82 */ /* 0x000eb00000000800 */
[----:B------:R-:W3:Y:S01]  /*2210*/  LDC R18, c[0x0][0xb0c] ;  /* 0x0002c300ff127b82 */ /* 0x000ee20000000800 */
[----:B----4-:R-:W-:Y:S01]  /*2220*/  IMAD.HI.U32 R17, R0, R5, RZ ;  /* 0x0000000500117227 */ /* 0x010fe200078e00ff */
[----:B------:R-:W-:-:S03]  /*2230*/  ISETP.NE.AND P0, PT, R4, 0x1, PT ;  /* 0x000000010400780c */ /* 0x000fc60003f05270 */
[----:B------:R-:W-:-:S03]  /*2240*/  IMAD.HI.U32 R5, R8, R5, RZ ;  /* 0x0000000508057227 */ /* 0x000fc600078e00ff */
[----:B------:R-:W4:Y:S01]  /*2250*/  LDC.64 R2, c[0x0][0xb28] ;  /* 0x0002ca00ff027b82 */ /* 0x000f220000000a00 */
[----:B-1----:R-:W-:-:S04]  /*2260*/  IMAD.HI.U32 R20, R9, R6, RZ ;  /* 0x0000000609147227 */ /* 0x002fc800078e00ff */
[----:B------:R-:W-:Y:S01]  /*2270*/  IMAD.HI.U32 R22, R11, R6, RZ ;  /* 0x000000060b167227 */ /* 0x000fe200078e00ff */
[----:B------:R-:W-:Y:S02]  /*2280*/  SHF.R.U32.HI R20, RZ, R7, R20 ;  /* 0x00000007ff147219 */ /* 0x000fe40000011614 */
[-C--:B--2---:R-:W-:Y:S02]  /*2290*/  SHF.R.U32.HI R17, RZ, R16.reuse, R17 ;  /* 0x00000010ff117219 */ /* 0x084fe40000011611 */
[----:B------:R-:W-:Y:S02]  /*22a0*/  SHF.R.U32.HI R5, RZ, R16, R5 ;  /* 0x00000010ff057219 */ /* 0x000fe40000011605 */
[----:B------:R-:W-:Y:S02]  /*22b0*/  SEL R17, R0, R17, !P0 ;  /* 0x0000001100117207 */ /* 0x000fe40004000000 */
[----:B------:R-:W-:Y:S02]  /*22c0*/  SHF.R.U32.HI R22, RZ, R7, R22 ;  /* 0x00000007ff167219 */ /* 0x000fe40000011616 */
[----:B---3--:R-:W-:-:S02]  /*22d0*/  ISETP.NE.AND P1, PT, R18, 0x1, PT ;  /* 0x000000011200780c */ /* 0x008fc40003f25270 */
[----:B------:R-:W-:Y:S02]  /*22e0*/  SEL R5, R8, R5, !P0 ;  /* 0x0000000508057207 */ /* 0x000fe40004000000 */
[----:B------:R-:W-:Y:S02]  /*22f0*/  SEL R19, R9, R20, !P1 ;  /* 0x0000001409137207 */ /* 0x000fe40004800000 */
[----:B------:R-:W-:Y:S01]  /*2300*/  SEL R7, R11, R22, !P1 ;  /* 0x000000160b077207 */ /* 0x000fe20004800000 */
[----:B----4-:R-:W-:-:S04]  /*2310*/  IMAD.HI.U32 R20, R17, R2, RZ ;  /* 0x0000000211147227 */ /* 0x010fc800078e00ff */
[----:B------:R-:W-:Y:S01]  /*2320*/  IMAD.HI.U32 R6, R19, R2, RZ ;  /* 0x0000000213067227 */ /* 0x000fe200078e00ff */
[----:B------:R-:W-:-:S04]  /*2330*/  @P3 SHF.R.U32.HI R17, RZ, R3, R20 ;  /* 0x00000003ff113219 */ /* 0x000fc80000011614 */
[----:B------:R-:W-:Y:S01]  /*2340*/  @P3 SHF.R.U32.HI R19, RZ, R3, R6 ;  /* 0x00000003ff133219 */ /* 0x000fe20000011606 */
[----:B------:R-:W-:-:S04]  /*2350*/  IMAD R17, R72, R17, RZ ;  /* 0x0000001148117224 */ /* 0x000fc800078e02ff */
[----:B------:R-:W-:Y:S01]  /*2360*/  IMAD R6, R72, R19, RZ ;  /* 0x0000001348067224 */ /* 0x000fe200078e02ff */
[C---:B------:R-:W-:Y:S02]  /*2370*/  ISETP.GE.AND P0, PT, R5.reuse, R17, PT ;  /* 0x000000110500720c */ /* 0x040fe40003f06270 */
[----:B------:R-:W-:Y:S02]  /*2380*/  IADD3 R17, PT, PT, -R5, RZ, RZ ;  /* 0x000000ff05117210 */ /* 0x000fe40007ffe1ff */
[----:B------:R-:W-:Y:S01]  /*2390*/  ISETP.GE.OR P0, PT, R7, R6, P0 ;  /* 0x000000060700720c */ /* 0x000fe20000706670 */
[----:B------:R-:W-:-:S04]  /*23a0*/  IMAD.HI.U32 R6, R5, R2, RZ ;  /* 0x0000000205067227 */ /* 0x000fc800078e00ff */
[----:B------:R-:W-:Y:S01]  /*23b0*/  IMAD R8, R4, R17, R8 ;  /* 0x0000001104087224 */ /* 0x000fe200078e0208 */
[----:B------:R-:W-:-:S04]  /*23c0*/  SHF.R.U32.HI R6, RZ, R3, R6 ;  /* 0x00000003ff067219 */ /* 0x000fc80000011606 */
[----:B------:R-:W-:-:S03]  /*23d0*/  SEL R6, R5, R6, !P3 ;  /* 0x0000000605067207 */ /* 0x000fc60005800000 */
[----:B------:R-:W-:-:S04]  /*23e0*/  @!P0 IMAD.HI.U32 R16, R7, R2, RZ ;  /* 0x0000000207108227 */ /* 0x000fc800078e00ff */
[----:B------:R-:W-:Y:S01]  /*23f0*/  IMAD.MOV R2, RZ, RZ, -R6 ;  /* 0x000000ffff027224 */ /* 0x000fe200078e0a06 */
[----:B------:R-:W-:-:S03]  /*2400*/  @!P0 SHF.R.U32.HI R16, RZ, R3, R16 ;  /* 0x00000003ff108219 */ /* 0x000fc60000011610 */
[----:B------:R-:W-:Y:S01]  /*2410*/  IMAD R2, R72, R2, R5 ;  /* 0x0000000248027224 */ /* 0x000fe200078e0205 */
[----:B------:R-:W-:-:S05]  /*2420*/  @!P0 SEL R3, R7, R16, !P3 ;  /* 0x0000001007038207 */ /* 0x000fca0005800000 */
[--C-:B------:R-:W-:Y:S02]  /*2430*/  @!P0 IMAD.IADD R6, R6, 0x1, -R3.reuse ;  /* 0x0000000106068824 */ /* 0x100fe400078e0a03 */
[----:B------:R-:W-:Y:S01]  /*2440*/  @!P0 IMAD R3, R2, R19, R3 ;  /* 0x0000001302038224 */ /* 0x000fe200078e0203 */
[----:B------:R-:W-:Y:S01]  /*2450*/  IADD3 R2, PT, PT, -R7, RZ, RZ ;  /* 0x000000ff07027210 */ /* 0x000fe20007ffe1ff */
[----:B------:R-:W-:Y:S02]  /*2460*/  @!P0 IMAD R5, R72, R6, R7 ;  /* 0x0000000648058224 */ /* 0x000fe400078e0207 */
[----:B------:R-:W-:Y:S02]  /*2470*/  @!P0 IMAD.MOV.U32 R7, RZ, RZ, R3 ;  /* 0x000000ffff078224 */ /* 0x000fe400078e0003 */
[----:B------:R-:W-:Y:S02]  /*2480*/  IMAD R2, R18, R2, R11 ;  /* 0x0000000212027224 */ /* 0x000fe400078e020b */
[----:B------:R-:W-:-:S02]  /*2490*/  IMAD R8, R5, R4, R8 ;  /* 0x0000000405087224 */ /* 0x000fc400078e0208 */
[----:B------:R-:W-:Y:S02]  /*24a0*/  IMAD R11, R7, R18, R2 ;  /* 0x00000012070b7224 */ /* 0x000fe400078e0202 */
.L_x_34:
[----:B------:R-:W1:Y:S02]  /*24b0*/  LDCU UR8, c[0x0][0xb30] ;  /* 0x00016600ff0877ac */ /* 0x000e640008000800 */
[----:B-1----:R-:W-:-:S09]  /*24c0*/  UISETP.NE.AND UP0, UPT, UR8, 0x1, UPT ;  /* 0x000000010800788c */ /* 0x002fd2000bf05270 */
[----:B------:R-:W-:Y:S05]  /*24d0*/  BRA.U UP0, `(.L_x_35) ;  /* 0x0000000100407547 */ /* 0x000fea000b800000 */
[----:B------:R-:W1:Y:S08]  /*24e0*/  LDC.64 R4, c[0x0][0xb10] ;  /* 0x0002c400ff047b82 */ /* 0x000e700000000a00 */
[----:B------:R-:W2:Y:S08]  /*24f0*/  LDC.64 R2, c[0x0][0xb18] ;  /* 0x0002c600ff027b82 */ /* 0x000eb00000000a00 */
[----:B------:R-:W3:Y:S08]  /*2500*/  LDC R6, c[0x0][0xb20] ;  /* 0x0002c800ff067b82 */ /* 0x000ef00000000800 */
[----:B------:R-:W4:Y:S01]  /*2510*/  LDC R16, c[0x0][0xb0c] ;  /* 0x0002c300ff107b82 */ /* 0x000f220000000800 */
[----:B-1----:R-:W-:-:S05]  /*2520*/  IMAD.HI.U32 R4, R11, R4, RZ ;  /* 0x000000040b047227 */ /* 0x002fca00078e00ff */
[----:B------:R-:W-:Y:S01]  /*2530*/  SHF.R.U32.HI R4, RZ, R5, R4 ;  /* 0x00000005ff047219 */ /* 0x000fe20000011604 */
[----:B--2---:R-:W-:Y:S01]  /*2540*/  IMAD.HI.U32 R3, R8, R3, RZ ;  /* 0x0000000308037227 */ /* 0x004fe200078e00ff */
[----:B------:R-:W-:-:S04]  /*2550*/  ISETP.NE.AND P0, PT, R2, 0x1, PT ;  /* 0x000000010200780c */ /* 0x000fc80003f05270 */
[----:B---3--:R-:W-:-:S04]  /*2560*/  SHF.R.U32.HI R3, RZ, R6, R3 ;  /* 0x00000006ff037219 */ /* 0x008fc80000011603 */
[----:B------:R-:W-:Y:S02]  /*2570*/  SEL R3, R8, R3, !P0 ;  /* 0x0000000308037207 */ /* 0x000fe40004000000 */
[----:B----4-:R-:W-:-:S04]  /*2580*/  ISETP.NE.AND P1, PT, R16, 0x1, PT ;  /* 0x000000011000780c */ /* 0x010fc80003f25270 */
[----:B------:R-:W-:-:S05]  /*2590*/  SEL R4, R11, R4, !P1 ;  /* 0x000000040b047207 */ /* 0x000fca0004800000 */
[----:B------:R-:W-:Y:S02]  /*25a0*/  IMAD.IADD R5, R3, 0x1, -R4 ;  /* 0x0000000103057824 */ /* 0x000fe400078e0a04 */
[----:B------:R-:W-:Y:S02]  /*25b0*/  IMAD.IADD R3, R4, 0x1, -R3 ;  /* 0x0000000104037824 */ /* 0x000fe400078e0a03 */
[----:B------:R-:W-:Y:S02]  /*25c0*/  IMAD R11, R5, R16, R11 ;  /* 0x00000010050b7224 */ /* 0x000fe400078e020b */
[----:B------:R-:W-:-:S07]  /*25d0*/  IMAD R8, R3, R2, R8 ;  /* 0x0000000203087224 */ /* 0x000fce00078e0208 */
.L_x_35:
[----:B------:R-:W-:Y:S01]  /*25e0*/  VIADD R14, R14, 0x1 ;  /* 0x000000010e0e7836 */ /* 0x000fe20000000000 */
[----:B------:R-:W-:Y:S01]  /*25f0*/  PLOP3.LUT P1, PT, PT, PT, PT, 0x80, 0x8 ;  /* 0x000000000008781c */ /* 0x000fe20003f2f070 */
[----:B------:R-:W-:Y:S02]  /*2600*/  IMAD.IADD R165, R11, 0x1, R154 ;  /* 0x000000010ba57824 */ /* 0x000fe400078e029a */
[----:B------:R-:W-:Y:S01]  /*2610*/  IMAD.IADD R155, R8, 0x1, R143 ;  /* 0x00000001089b7824 */ /* 0x000fe200078e028f */
[----:B------:R-:W-:-:S04]  /*2620*/  ISETP.NE.AND P0, PT, R14, 0x2, PT ;  /* 0x000000020e00780c */ /* 0x000fc80003f05270 */
[----:B------:R-:W-:Y:S02]  /*2630*/  SEL R2, RZ, 0x1, P0 ;  /* 0x00000001ff027807 */ /* 0x000fe40000000000 */
[----:B------:R-:W-:Y:S02]  /*2640*/  SEL R14, R14, RZ, P0 ;  /* 0x000000ff0e0e7207 */ /* 0x000fe40000000000 */
[----:B------:R-:W-:Y:S01]  /*2650*/  LOP3.LUT R13, R13, R2, RZ, 0x3c, !PT ;  /* 0x000000020d0d7212 */ /* 0x000fe200078e3cff */
[----:B------:R-:W-:Y:S06]  /*2660*/  @P2 BRA `(.L_x_36) ;  /* 0xfffffff000982947 */ /* 0x000fec000383ffff */
[----:B------:R-:W-:Y:S01]  /*2670*/  UIADD3 UR4, UPT, UPT, UR4, 0x110, URZ ;  /* 0x0000011004047890 */ /* 0x000fe2000fffe0ff */
[----:B------:R-:W-:-:S03]  /*2680*/  SHF.L.U32 R3, R15, 0x1f, RZ ;  /* 0x0000001f0f037819 */ /* 0x000fc600000006ff */
[----:B------:R-:W-:-:S09]  /*2690*/  ULEA UR5, UR6, UR4, 0x3 ;  /* 0x0000000406057291 */ /* 0x000fd2000f8e18ff */
[----:B------:R-:W1:Y:S02]  /*26a0*/  SYNCS.PHASECHK.TRANS64.TRYWAIT P0, [UR5], R3 ;  /* 0x00000003ff0075a7 */ /* 0x000e640008001105 */
[----:B-1----:R-:W-:Y:S05]  /*26b0*/  @!P0 BRA `(.L_x_37) ;  /* 0x0000005400d88947 */ /* 0x002fea0003800000 */
.L_x_131:
[----:B------:R-:W-:-:S04]  /*26c0*/  UIADD3 UR6, UPT, UPT, UR6, 0x1, URZ ;  /* 0x0000000106067890 */ /* 0x000fc8000fffe0ff */
[----:B------:R-:W-:-:S04]  /*26d0*/  UISETP.NE.AND UP0, UPT, UR6, 0x22, UPT ;  /* 0x000000220600788c */ /* 0x000fc8000bf05270 */
[----:B------:R-:W-:Y:S02]  /*26e0*/  USEL UR7, URZ, 0x1, UP0 ;  /* 0x00000001ff077887 */ /* 0x000fe40008000000 */
[----:B------:R-:W-:-:S04]  /*26f0*/  USEL UR6, UR6, URZ, UP0 ;  /* 0x000000ff06067287 */ /* 0x000fc80008000000 */
[----:B------:R-:W-:Y:S01]  /*2700*/  ULEA UR5, UR6, UR4, 0x3 ;  /* 0x0000000406057291 */ /* 0x000fe2000f8e18ff */
[----:B------:R-:W-:-:S04]  /*2710*/  LOP3.LUT R2, R15, UR7, RZ, 0x3c, !PT ;  /* 0x000000070f027c12 */ /* 0x000fc8000f8e3cff */
[----:B-1----:R-:W-:-:S04]  /*2720*/  SHF.L.U32 R3, R2, 0x1f, RZ ;  /* 0x0000001f02037819 */ /* 0x002fc800000006ff */
[----:B------:R-:W1:Y:S02]  /*2730*/  SYNCS.PHASECHK.TRANS64.TRYWAIT P0, [UR5], R3 ;  /* 0x00000003ff0075a7 */ /* 0x000e640008001105 */
[----:B-1----:R-:W-:Y:S05]  /*2740*/  @!P0 BRA `(.L_x_38) ;  /* 0x0000005400cc8947 */ /* 0x002fea0003800000 */
.L_x_133:
        /* <DEDUP_REMOVED lines=9> */
.L_x_135:
        /* <DEDUP_REMOVED lines=9> */
.L_x_137:
        /* <DEDUP_REMOVED lines=9> */
.L_x_139:
        /* <DEDUP_REMOVED lines=9> */
.L_x_141:
        /* <DEDUP_REMOVED lines=9> */
.L_x_143:
        /* <DEDUP_REMOVED lines=9> */
.L_x_145:
        /* <DEDUP_REMOVED lines=9> */
.L_x_147:
        /* <DEDUP_REMOVED lines=9> */
.L_x_149:
        /* <DEDUP_REMOVED lines=9> */
.L_x_151:
        /* <DEDUP_REMOVED lines=9> */
.L_x_153:
        /* <DEDUP_REMOVED lines=9> */
.L_x_155:
        /* <DEDUP_REMOVED lines=9> */
.L_x_157:
        /* <DEDUP_REMOVED lines=9> */
.L_x_159:
        /* <DEDUP_REMOVED lines=9> */
.L_x_161:
        /* <DEDUP_REMOVED lines=9> */
.L_x_163:
        /* <DEDUP_REMOVED lines=9> */
.L_x_165:
        /* <DEDUP_REMOVED lines=9> */
.L_x_167:
        /* <DEDUP_REMOVED lines=9> */
.L_x_169:
        /* <DEDUP_REMOVED lines=9> */
.L_x_171:
        /* <DEDUP_REMOVED lines=9> */
.L_x_173:
        /* <DEDUP_REMOVED lines=9> */
.L_x_175:
        /* <DEDUP_REMOVED lines=9> */
.L_x_177:
        /* <DEDUP_REMOVED lines=9> */
.L_x_179:
        /* <DEDUP_REMOVED lines=9> */
.L_x_181:
        /* <DEDUP_REMOVED lines=9> */
.L_x_183:
        /* <DEDUP_REMOVED lines=9> */
.L_x_185:
        /* <DEDUP_REMOVED lines=9> */
.L_x_187:
        /* <DEDUP_REMOVED lines=9> */
.L_x_189:
        /* <DEDUP_REMOVED lines=9> */
.L_x_191:
        /* <DEDUP_REMOVED lines=9> */
.L_x_193:
        /* <DEDUP_REMOVED lines=9> */
.L_x_195:
[----:B------:R-:W-:-:S04]  /*38c0*/  UIADD3 UR6, UPT, UPT, UR6, 0x1, URZ ;  /* 0x0000000106067890 */ /* 0x000fc8000fffe0ff */
[----:B------:R-:W-:-:S04]  /*38d0*/  UISETP.NE.AND UP0, UPT, UR6, 0x22, UPT ;  /* 0x000000220600788c */ /* 0x000fc8000bf05270 */
[----:B------:R-:W-:Y:S02]  /*38e0*/  USEL UR5, URZ, 0x1, UP0 ;  /* 0x00000001ff057887 */ /* 0x000fe40008000000 */
[----:B------:R-:W-:-:S04]  /*38f0*/  USEL UR6, UR6, URZ, UP0 ;  /* 0x000000ff06067287 */ /* 0x000fc80008000000 */
[----:B------:R-:W-:Y:S01]  /*3900*/  ULEA UR6, UR6, UR4, 0x3 ;  /* 0x0000000406067291 */ /* 0x000fe2000f8e18ff */
[----:B-1----:R-:W-:-:S04]  /*3910*/  LOP3.LUT R3, R2, UR5, RZ, 0x3c, !PT ;  /* 0x0000000502037c12 */ /* 0x002fc8000f8e3cff */
[----:B------:R-:W-:Y:S01]  /*3920*/  SHF.L.U32 R3, R3, 0x1f, RZ ;  /* 0x0000001f03037819 */ /* 0x000fe200000006ff */
[----:B----4-:R-:W-:-:S07]  /*3930*/  IMAD.U32 R0, RZ, RZ, UR6 ;  /* 0x00000006ff007e24 */ /* 0x010fce000f8e00ff */
.L_x_70:
[----:B-1----:R1:W2:Y:S02]  /*3940*/  SYNCS.PHASECHK.TRANS64.TRYWAIT P0, [R0+URZ], R3 ;  /* 0x00000003000075a7 */ /* 0x0022a400080011ff */
[----:B--2---:R-:W-:Y:S05]  /*3950*/  @!P0 NANOSLEEP.SYNCS 0x989680 ;  /* 0x009896800000895d */ /* 0x004fea0003900000 */
[----:B------:R-:W2:Y:S02]  /*3960*/  @!P0 SYNCS.PHASECHK.TRANS64 P0, [R0+URZ], R3 ;  /* 0x00000003000085a7 */ /* 0x000ea400080010ff */
[----:B--2---:R-:W-:Y:S05]  /*3970*/  @P0 EXIT ;  /* 0x000000000000094d */ /* 0x004fea0003800000 */
[----:B------:R-:W-:Y:S05]  /*3980*/  BRA `(.L_x_70) ;  /* 0xfffffffc00ec7947 */ /* 0x000fea000383ffff */
.L_x_18:
[----:B------:R-:W-:-:S04]  /*3990*/  UISETP.NE.AND UP1, UPT, UR37, URZ, UPT ;  /* 0x000000ff2500728c */ /* 0x000fc8000bf25270 */
[----:B------:R-:W-:-:S09]  /*39a0*/  UISETP.NE.OR UP1, UPT, UR8, 0x1, UP1 ;  /* 0x000000010800788c */ /* 0x000fd20008f25670 */
[----:B------:R-:W-:Y:S05]  /*39b0*/  BRA.U UP1, `(.L_x_71) ;  /* 0x0000000501487547 */ /* 0x000fea000b800000 */
[----:B------:R-:W-:Y:S01]  /*39c0*/  ISETP.NE.AND P2, PT, R2, RZ, PT ;  /* 0x000000ff0200720c */ /* 0x000fe20003f45270 */
[----:B------:R-:W-:Y:S01]  /*39d0*/  IMAD.MOV.U32 R12, RZ, RZ, 0x1 ;  /* 0x00000001ff0c7424 */ /* 0x000fe200078e00ff */
[----:B------:R-:W-:Y:S02]  /*39e0*/  CS2R R10, SRZ ;  /* 0x00000000000a7805 */ /* 0x000fe4000001ff00 */
[----:B------:R-:W-:Y:S01]  /*39f0*/  CS2R R8, SRZ ;  /* 0x0000000000087805 */ /* 0x000fe2000001ff00 */
[----:B------:R-:W-:Y:S01]  /*3a00*/  UMOV UR4, 0x400 ;  /* 0x0000040000047882 */ /* 0x000fe20000000000 */
[----:B------:R-:W-:Y:S01]  /*3a10*/  UMOV UR6, URZ ;  /* 0x000000ff00067c82 */ /* 0x000fe20008000000 */
[----:B------:R-:W-:-:S12]  /*3a20*/  ULEA UR37, UR37, UR4, 0x18 ;  /* 0x0000000425257291 */ /* 0x000fd8000f8ec0ff */
.L_x_75:
[----:B------:R-:W-:Y:S02]  /*3a30*/  LEA R0, R8, UR37, 0x3 ;  /* 0x0000002508007c11 */ /* 0x000fe4000f8e18ff */
[----:B------:R-:W-:-:S03]  /*3a40*/  SHF.L.U32 R5, R9, 0x1f, RZ ;  /* 0x0000001f09057819 */ /* 0x000fc600000006ff */
[----:B------:R-:W-:Y:S01]  /*3a50*/  VIADD R4, R0, 0x2b0 ;  /* 0x000002b000047836 */ /* 0x000fe20000000000 */
[----:B------:R-:W1:Y:S02]  /*3a60*/  SYNCS.PHASECHK.TRANS64.TRYWAIT P0, [R0+URZ+0x2a0], R5 ;  /* 0x0002a005000075a7 */ /* 0x000e6400080011ff */
[----:B-1----:R-:W-:Y:S05]  /*3a70*/  @!P0 BRA `(.L_x_72) ;  /* 0x0000005000008947 */ /* 0x002fea0003800000 */
.L_x_196:
[----:B------:R-:W-:Y:S01]  /*3a80*/  ULEA UR5, UR6, UR37, 0x3 ;  /* 0x0000002506057291 */ /* 0x000fe2000f8e18ff */
[----:B------:R-:W-:Y:S02]  /*3a90*/  PRMT R4, RZ, 0x654, R4 ;  /* 0x00000654ff047816 */ /* 0x000fe40000000004 */
[----:B-1----:R-:W-:Y:S01]  /*3aa0*/  SHF.L.U32 R5, R12, 0x1f, RZ ;  /* 0x0000001f0c057819 */ /* 0x002fe200000006ff */
[----:B------:R-:W-:Y:S01]  /*3ab0*/  UIADD3 UR4, UPT, UPT, UR5, 0x240, URZ ;  /* 0x0000024005047890 */ /* 0x000fe2000fffe0ff */
[----:B------:R1:W-:Y:S05]  /*3ac0*/  SYNCS.ARRIVE.TRANS64.RED.A1T0 RZ, [R4+URZ], RZ ;  /* 0x000000ff04ff79a7 */ /* 0x0003ea00081004ff */
[----:B------:R-:W-:Y:S01]  /*3ad0*/  IMAD.U32 R7, RZ, RZ, UR4 ;  /* 0x00000004ff077e24 */ /* 0x000fe2000f8e00ff */
[----:B------:R-:W2:Y:S04]  /*3ae0*/  SYNCS.PHASECHK.TRANS64.TRYWAIT P0, [UR5+0x250], R5 ;  /* 0x00025005ff0075a7 */ /* 0x000ea80008001105 */
[----:B------:R-:W-:Y:S01]  /*3af0*/  PRMT R6, R2, 0x654, R7 ;  /* 0x0000065402067816 */ /* 0x000fe20000000007 */
[----:B-1----:R-:W-:Y:S01]  /*3b00*/  @!P2 IMAD.MOV.U32 R4, RZ, RZ, 0x10 ;  /* 0x00000010ff04a424 */ /* 0x002fe200078e00ff */
[----:B--2---:R-:W-:Y:S06]  /*3b10*/  @!P0 BRA `(.L_x_73) ;  /* 0x0000004c00ec8947 */ /* 0x004fec0003800000 */
.L_x_198:
[----:B------:R-:W-:Y:S01]  /*3b20*/  ULEA UR4, UR6, UR37, 0x4 ;  /* 0x0000002506047291 */ /* 0x000fe2000f8e20ff */
[----:B------:R-:W-:Y:S01]  /*3b30*/  SEL R3, R6, R3, !P2 ;  /* 0x0000000306037207 */ /* 0x000fe20005000000 */
[----:B------:R-:W-:Y:S01]  /*3b40*/  UIADD3 UR5, UPT, UPT, UR5, 0x240, URZ ;  /* 0x0000024005057890 */ /* 0x000fe2000fffe0ff */
[----:B-1----:R-:W-:Y:S01]  /*3b50*/  LEA R0, R11, UR37, 0x3 ;  /* 0x000000250b007c11 */ /* 0x002fe2000f8e18ff */
[----:B------:R-:W-:Y:S01]  /*3b60*/  UIADD3 UR4, UPT, UPT, UR4, 0x2d0, URZ ;  /* 0x000002d004047890 */ /* 0x000fe2000fffe0ff */
[----:B------:R-:W-:Y:S01]  /*3b70*/  SHF.L.U32 R5, R10, 0x1f, RZ ;  /* 0x0000001f0a057819 */ /* 0x000fe200000006ff */
[----:B------:R1:W-:Y:S01]  /*3b80*/  @!P2 SYNCS.ARRIVE.TRANS64.RED RZ, [R3+URZ], R4 ;  /* 0x0000000403ffa9a7 */ /* 0x0003e200080004ff */
[----:B------:R-:W-:Y:S01]  /*3b90*/  UIADD3 UR6, UPT, UPT, UR6, 0x1, URZ ;  /* 0x0000000106067890 */ /* 0x000fe2000fffe0ff */
[----:B------:R-:W-:-:S03]  /*3ba0*/  VIADD R8, R8, 0x1 ;  /* 0x0000000108087836 */ /* 0x000fc60000000000 */
[----:B------:R-:W-:Y:S02]  /*3bb0*/  UISETP.NE.AND UP0, UPT, UR6, 0x2, UPT ;  /* 0x000000020600788c */ /* 0x000fe4000bf05270 */
[----:B------:R-:W-:Y:S06]  /*3bc0*/  UGETNEXTWORKID.BROADCAST [UR4], [UR5] ;  /* 0x00000000040073ca */ /* 0x000fec0008000100 */
[----:B------:R-:W-:Y:S01]  /*3bd0*/  USEL UR4, URZ, 0x1, UP0 ;  /* 0x00000001ff047887 */ /* 0x000fe20008000000 */
[----:B------:R-:W-:Y:S01]  /*3be0*/  ISETP.NE.AND P0, PT, R8, 0x2, PT ;  /* 0x000000020800780c */ /* 0x000fe20003f05270 */
[----:B------:R-:W-:Y:S01]  /*3bf0*/  USEL UR6, UR6, URZ, UP0 ;  /* 0x000000ff06067287 */ /* 0x000fe20008000000 */
[----:B------:R-:W2:Y:S03]  /*3c00*/  SYNCS.PHASECHK.TRANS64.TRYWAIT P1, [R0+URZ+0x240], R5 ;  /* 0x00024005000075a7 */ /* 0x000ea600080211ff */
[----:B------:R-:W-:Y:S01]  /*3c10*/  LOP3.LUT R12, R12, UR4, RZ, 0x3c, !PT ;  /* 0x000000040c0c7c12 */ /* 0x000fe2000f8e3cff */
[----:B-12---:R-:W-:Y:S07]  /*3c20*/  @!P1 BRA `(.L_x_74) ;  /* 0x0000004c00c09947 */ /* 0x006fee0003800000 */
.L_x_199:
[C---:B------:R-:W-:Y:S01]  /*3c30*/  LEA R4, R11.reuse, UR37, 0x4 ;  /* 0x000000250b047c11 */ /* 0x040fe2000f8e20ff */
[----:B-1----:R-:W-:Y:S01]  /*3c40*/  VIADD R0, R0, 0x250 ;  /* 0x0000025000007836 */ /* 0x002fe20000000000 */
[----:B------:R-:W-:Y:S01]  /*3c50*/  SEL R8, R8, RZ, P0 ;  /* 0x000000ff08087207 */ /* 0x000fe20000000000 */
[----:B------:R-:W-:-:S03]  /*3c60*/  VIADD R11, R11, 0x1 ;  /* 0x000000010b0b7836 */ /* 0x000fc60000000000 */
[----:B------:R-:W1:Y:S01]  /*3c70*/  LDS.128 R4, [R4+0x2d0] ;  /* 0x0002d00004047984 */ /* 0x000e620000000c00 */
[----:B------:R-:W-:Y:S02]  /*3c80*/  PRMT R0, RZ, 0x654, R0 ;  /* 0x00000654ff007816 */ /* 0x000fe40000000000 */
[C---:B------:R-:W-:Y:S01]  /*3c90*/  ISETP.NE.AND P1, PT, R11.reuse, 0x2, PT ;  /* 0x000000020b00780c */ /* 0x040fe20003f25270 */
[----:B------:R-:W-:Y:S01]  /*3ca0*/  @!PT LDS RZ, [RZ] ;  /* 0x00000000fffff984 */ /* 0x000fe20000000800 */
[----:B------:R-:W-:Y:S01]  /*3cb0*/  @!PT LDS RZ, [RZ] ;  /* 0x00000000fffff984 */ /* 0x000fe20000000800 */
[----:B------:R-:W-:Y:S01]  /*3cc0*/  @!PT LDS RZ, [RZ] ;  /* 0x00000000fffff984 */ /* 0x000fe20000000800 */
[----:B------:R-:W-:Y:S01]  /*3cd0*/  @!PT LDS RZ, [RZ] ;  /* 0x00000000fffff984 */ /* 0x000fe20000000800 */
[----:B------:R2:W-:Y:S06]  /*3ce0*/  MEMBAR.ALL.CTA ;  /* 0x0000000000007992 */ /* 0x0005ec0000008000 */
[----:B--2---:R-:W2:Y:S01]  /*3cf0*/  FENCE.VIEW.ASYNC.S ;  /* 0x00000000000073c6 */ /* 0x004ea20000000000 */
[----:B------:R-:W-:Y:S01]  /*3d00*/  SEL R11, R11, RZ, P1 ;  /* 0x000000ff0b0b7207 */ /* 0x000fe20000800000 */
[----:B--2---:R2:W-:Y:S01]  /*3d10*/  SYNCS.ARRIVE.TRANS64.RED.A1T0 RZ, [R0+URZ], RZ ;  /* 0x000000ff00ff79a7 */ /* 0x0045e200081004ff */
[----:B-1----:R-:W-:-:S02]  /*3d20*/  LOP3.LUT P3, RZ, R6, 0x1, RZ, 0xc0, !PT ;  /* 0x0000000106ff7812 */ /* 0x002fc4000786c0ff */
[----:B------:R-:W-:-:S04]  /*3d30*/  SEL R5, RZ, 0x1, P1 ;  /* 0x00000001ff057807 */ /* 0x000fc80000800000 */
[----:B------:R-:W-:Y:S02]  /*3d40*/  LOP3.LUT R10, R10, R5, RZ, 0x3c, !PT ;  /* 0x000000050a0a7212 */ /* 0x000fe400078e3cff */
[----:B--2---:R-:W-:-:S04]  /*3d50*/  SEL R0, RZ, 0x1, P0 ;  /* 0x00000001ff007807 */ /* 0x004fc80000000000 */
[----:B------:R-:W-:Y:S01]  /*3d60*/  LOP3.LUT R9, R9, R0, RZ, 0x3c, !PT ;  /* 0x0000000009097212 */ /* 0x000fe200078e3cff */
[----:B------:R-:W-:Y:S06]  /*3d70*/  @P3 BRA `(.L_x_75) ;  /* 0xfffffffc002c3947 */ /* 0x000fec000383ffff */
[----:B------:R-:W-:Y:S01]  /*3d80*/  ULEA UR5, UR6, UR37, 0x3 ;  /* 0x0000002506057291 */ /* 0x000fe2000f8e18ff */
[----:B------:R-:W-:-:S08]  /*3d90*/  SHF.L.U32 R3, R12, 0x1f, RZ ;  /* 0x0000001f0c037819 */ /* 0x000fd000000006ff */
[----:B------:R-:W1:Y:S02]  /*3da0*/  SYNCS.PHASECHK.TRANS64 P0, [UR5+0x250], R3 ;  /* 0x00025003ff0075a7 */ /* 0x000e640008001005 */
[----:B-1----:R-:W-:Y:S05]  /*3db0*/  @P0 BRA `(.L_x_76) ;  /* 0x0000000000080947 */ /* 0x002fea0003800000 */
[----:B------:R-:W1:Y:S02]  /*3dc0*/  SYNCS.PHASECHK.TRANS64.TRYWAIT P0, [UR5+0x250], R3 ;  /* 0x00025003ff0075a7 */ /* 0x000e640008001105 */
[----:B-1----:R-:W-:Y:S05]  /*3dd0*/  @!P0 BRA `(.L_x_77) ;  /* 0x0000004c00688947 */ /* 0x002fea0003800000 */
.L_x_76:
[----:B------:R-:W-:-:S04]  /*3de0*/  UIADD3 UR4, UPT, UPT, UR6, 0x1, URZ ;  /* 0x0000000106047890 */ /* 0x000fc8000fffe0ff */
[----:B------:R-:W-:-:S04]  /*3df0*/  UISETP.NE.AND UP0, UPT, UR4, 0x2, UPT ;  /* 0x000000020400788c */ /* 0x000fc8000bf05270 */
[----:B------:R-:W-:Y:S02]  /*3e00*/  USEL UR7, URZ, 0x1, UP0 ;  /* 0x00000001ff077887 */ /* 0x000fe40008000000 */
[----:B------:R-:W-:-:S04]  /*3e10*/  USEL UR4, UR4, URZ, UP0 ;  /* 0x000000ff04047287 */ /* 0x000fc80008000000 */
[----:B------:R-:W-:Y:S01]  /*3e20*/  ULEA UR4, UR4, UR37, 0x3 ;  /* 0x0000002504047291 */ /* 0x000fe2000f8e18ff */
[----:B-1----:R-:W-:-:S04]  /*3e30*/  LOP3.LUT R3, R12, UR7, RZ, 0x3c, !PT ;  /* 0x000000070c037c12 */ /* 0x002fc8000f8e3cff */
[----:B------:R-:W-:-:S04]  /*3e40*/  SHF.L.U32 R0, R3, 0x1f, RZ ;  /* 0x0000001f03007819 */ /* 0x000fc800000006ff */
[----:B------:R-:W1:Y:S02]  /*3e50*/  SYNCS.PHASECHK.TRANS64 P0, [UR4+0x250], R0 ;  /* 0x00025000ff0075a7 */ /* 0x000e640008001004 */
[----:B-1----:R-:W-:Y:S05]  /*3e60*/  @P0 EXIT ;  /* 0x000000000000094d */ /* 0x002fea0003800000 */
[----:B------:R-:W-:Y:S02]  /*3e70*/  SHF.L.U32 R3, R3, 0x1f, RZ ;  /* 0x0000001f03037819 */ /* 0x000fe400000006ff */
[----:B------:R-:W-:-:S07]  /*3e80*/  MOV R0, UR4 ;  /* 0x0000000400007c02 */ /* 0x000fce0008000f00 */
.L_x_78:
[----:B-1----:R1:W2:Y:S02]  /*3e90*/  SYNCS.PHASECHK.TRANS64.TRYWAIT P0, [R0+URZ+0x250], R3 ;  /* 0x00025003000075a7 */ /* 0x0022a400080011ff */
[----:B--2---:R-:W-:Y:S05]  /*3ea0*/  @!P0 NANOSLEEP.SYNCS 0x989680 ;  /* 0x009896800000895d */ /* 0x004fea0003900000 */
[----:B------:R-:W2:Y:S02]  /*3eb0*/  @!P0 SYNCS.PHASECHK.TRANS64 P0, [R0+URZ+0x250], R3 ;  /* 0x00025003000085a7 */ /* 0x000ea400080010ff */
[----:B--2---:R-:W-:Y:S05]  /*3ec0*/  @P0 EXIT ;  /* 0x000000000000094d */ /* 0x004fea0003800000 */
[----:B------:R-:W-:Y:S05]  /*3ed0*/  BRA `(.L_x_78) ;  /* 0xfffffffc00ec7947 */ /* 0x000fea000383ffff */
.L_x_71:
[----:B------:R-:W-:-:S09]  /*3ee0*/  UISETP.NE.AND UP1, UPT, UR8, URZ, UPT ;  /* 0x000000ff0800728c */ /* 0x000fd2000bf25270 */
[----:B------:R-:W-:Y:S05]  /*3ef0*/  BRA.U UP1, `(.L_x_79) ;  /* 0x0000000d01607547 */ /* 0x000fea000b800000 */
[----:B------:R-:W-:Y:S01]  /*3f00*/  UMOV UR4, 0x40 ;  /* 0x0000004000047882 */ /* 0x000fe20000000000 */
[----:B------:R-:W-:Y:S01]  /*3f10*/  NOP ;  /* 0x0000000000007918 */ /* 0x000fe20000000000 */
[----:B------:R-:W-:Y:S01]  /*3f20*/  ULEA UR4, UR37, UR4, 0x18 ;  /* 0x0000000425047291 */ /* 0x000fe2000f8ec0ff */
[----:B------:R-:W-:Y:S02]  /*3f30*/  UMOV UR5, 0x400 ;  /* 0x0000040000057882 */ /* 0x000fe40000000000 */
[----:B------:R-:W-:-:S06]  /*3f40*/  ULEA UR37, UR37, UR5, 0x18 ;  /* 0x0000000525257291 */ /* 0x000fcc000f8ec0ff */
[----:B------:R-:W1:Y:S02]  /*3f50*/  LDS.U8 R0, [UR4+0x1c] ;  /* 0x00001c04ff007984 */ /* 0x000e640008000000 */
[----:B-1----:R-:W-:-:S13]  /*3f60*/  ISETP.NE.AND P0, PT, R0, RZ, PT ;  /* 0x000000ff0000720c */ /* 0x002fda0003f05270 */
[----:B------:R-:W-:Y:S05]  /*3f70*/  @P0 BRA `(.L_x_80) ;  /* 0x0000000000580947 */ /* 0x000fea0003800000 */
[----:B------:R-:W-:-:S13]  /*3f80*/  ELECT P0, URZ, PT ;  /* 0x0000000000ff782f */ /* 0x000fda0003800000 */
[----:B------:R-:W-:Y:S05]  /*3f90*/  @!P0 BRA `(.L_x_81) ;  /* 0x0000000000608947 */ /* 0x000fea0003800000 */
[----:B------:R-:W-:Y:S01]  /*3fa0*/  UMOV UR5, 0x10 ;  /* 0x0000001000057882 */ /* 0x000fe20000000000 */
[----:B------:R-:W-:Y:S01]  /*3fb0*/  HFMA2 R0, -RZ, RZ, 0, 5.9604644775390625e-08 ;  /* 0x00000001ff007431 */ /* 0x000fe200000001ff */
[----:B------:R-:W-:-:S03]  /*3fc0*/  MOV R2, 0xffff ;  /* 0x0000ffff00027802 */ /* 0x000fc60000000f00 */
[----:B------:R-:W-:Y:S04]  /*3fd0*/  DEPBAR.LE SB1, 0x36 ;  /* 0x00009d800000791a */ /* 0x000fe80000000000 */
[----:B------:R-:W1:Y:S02]  /*3fe0*/  UTCATOMSWS.FIND_AND_SET.ALIGN UP0, UR5, UR5 ;  /* 0x00000005000575e3 */ /* 0x000e640008000800 */
[----:B-1----:R-:W-:Y:S01]  /*3ff0*/  MOV R3, UR5 ;  /* 0x0000000500037c02 */ /* 0x002fe20008000f00 */
[----:B------:R-:W-:Y:S06]  /*4000*/  BRA.U UP0, `(.L_x_82) ;  /* 0x0000000100187547 */ /* 0x000fec000b800000 */
.L_x_83:
[----:B------:R-:W-:Y:S05]  /*4010*/  NANOSLEEP 0x64 ;  /* 0x000000640000795d */ /* 0x000fea0003800000 */
[----:B------:R-:W-:-:S05]  /*4020*/  UMOV UR5, 0x10 ;  /* 0x0000001000057882 */ /* 0x000fca0000000000 */
[----:B------:R-:W-:Y:S04]  /*4030*/  DEPBAR.LE SB1, 0x36 ;  /* 0x00009d800000791a */ /* 0x000fe80000000000 */
[----:B------:R-:W1:Y:S02]  /*4040*/  UTCATOMSWS.FIND_AND_SET.ALIGN UP0, UR5, UR5 ;  /* 0x00000005000575e3 */ /* 0x000e640008000800 */
[----:B-1----:R-:W-:Y:S01]  /*4050*/  MOV R3, UR5 ;  /* 0x0000000500037c02 */ /* 0x002fe20008000f00 */
[----:B------:R-:W-:Y:S05]  /*4060*/  BRA.U !UP0, `(.L_x_83) ;  /* 0xfffffffd08e87547 */ /* 0x000fea000b83ffff */
.L_x_82:
[-C--:B------:R-:W-:Y:S02]  /*4070*/  SHF.L.U32 R2, R2, R3.reuse, RZ ;  /* 0x0000000302027219 */ /* 0x080fe400000006ff */
[----:B------:R-:W-:Y:S01]  /*4080*/  SHF.L.U32 R0, R0, R3, RZ ;  /* 0x0000000300007219 */ /* 0x000fe200000006ff */
[----:B------:R-:W-:Y:S02]  /*4090*/  IMAD.SHL.U32 R3, R3, 0x20, RZ ;  /* 0x0000002003037824 */ /* 0x000fe400078e00ff */
[----:B------:R1:W-:Y:S04]  /*40a0*/  ATOMS.OR RZ, [UR4+0x14], R2 ;  /* 0x00001402ffff798c */ /* 0x0003e8000b000004 */
[----:B------:R1:W-:Y:S04]  /*40b0*/  ATOMS.OR RZ, [UR4+0x18], R0 ;  /* 0x00001800ffff798c */ /* 0x0003e8000b000004 */
[----:B------:R1:W-:Y:S01]  /*40c0*/  STS [UR37+0x2f0], R3 ;  /* 0x0002f003ff007988 */ /* 0x0003e20008000825 */
[----:B------:R-:W-:Y:S05]  /*40d0*/  BRA `(.L_x_81) ;  /* 0x0000000000107947 */ /* 0x000fea0003800000 */
.L_x_80:
[----:B------:R-:W-:Y:S02]  /*40e0*/  MOV R0, 0xffffffff ;  /* 0xffffffff00007802 */ /* 0x000fe40000000f00 */
[----:B------:R-:W-:-:S03]  /*40f0*/  MOV R2, 0x4120 ;  /* 0x0000412000027802 */ /* 0x000fc60000000f00 */
[----:B------:R1:W-:Y:S04]  /*4100*/  STS [UR37+0x2f0], R0 ;  /* 0x0002f000ff007988 */ /* 0x0003e80008000825 */
[----:B-1-3-5:R-:W-:Y:S05]  /*4110*/  CALL.REL.NOINC `($__internal_1_$__cuda_sm10x_tcgen05_guardrail_trap_phase_invalid_during_alloc) ;  /* 0x0000004c00e47944 */ /* 0x02afea0003c00000 */
.L_x_81:
[----:B------:R-:W-:Y:S05]  /*4120*/  WARPSYNC.ALL ;  /* 0x0000000000007948 */ /* 0x000fea0003800000 */
[----:B------:R-:W2:Y:S01]  /*4130*/  S2UR UR6, SR_CgaCtaId ;  /* 0x00000000000679c3 */ /* 0x000ea20000008800 */
[----:B------:R-:W-:Y:S01]  /*4140*/  UMOV UR4, 0x400 ;  /* 0x0000040000047882 */ /* 0x000fe20000000000 */
[----:B------:R-:W-:-:S06]  /*4150*/  NOP ;  /* 0x0000000000007918 */ /* 0x000fcc0000000000 */
[----:B------:R-:W-:Y:S06]  /*4160*/  BAR.ARV 0x6, 0xa0 ;  /* 0x0182800000007b1d */ /* 0x000fec0000002000 */
[----:B------:R-:W4:Y:S01]  /*4170*/  LDCU UR7, c[0x0][0x38c] ;  /* 0x00007180ff0777ac */ /* 0x000f220008000800 */
[----:B------:R-:W-:Y:S01]  /*4180*/  IMAD.MOV.U32 R11, RZ, RZ, 0x1 ;  /* 0x00000001ff0b7424 */ /* 0x000fe200078e00ff */
[----:B------:R-:W-:Y:S01]  /*4190*/  CS2R R8, SRZ ;  /* 0x0000000000087805 */ /* 0x000fe2000001ff00 */
[----:B------:R-:W-:Y:S01]  /*41a0*/  IMAD.MOV.U32 R10, RZ, RZ, RZ ;  /* 0x000000ffff0a7224 */ /* 0x000fe200078e00ff */
[----:B------:R-:W-:Y:S01]  /*41b0*/  UMOV UR17, URZ ;  /* 0x000000ff00117c82 */ /* 0x000fe20008000000 */
[----:B------:R-:W-:Y:S01]  /*41c0*/  UMOV UR16, URZ ;  /* 0x000000ff00107c82 */ /* 0x000fe20008000000 */
[----:B------:R-:W-:Y:S01]  /*41d0*/  UMOV UR20, 0x0 ;  /* 0x0000000000147882 */ /* 0x000fe20000000000 */
[----:B------:R-:W-:Y:S01]  /*41e0*/  UMOV UR21, 0x8110010 ;  /* 0x0811001000157882 */ /* 0x000fe20000000000 */
[----:B--2---:R-:W-:Y:S01]  /*41f0*/  ULEA UR6, UR6, UR4, 0x18 ;  /* 0x0000000406067291 */ /* 0x004fe2000f8ec0ff */
[----:B------:R-:W2:Y:S03]  /*4200*/  LDCU UR4, c[0x0][0x38c] ;  /* 0x00007180ff0477ac */ /* 0x000ea60008000800 */
[----:B------:R-:W-:-:S02]  /*4210*/  UIADD3 UR11, UPT, UPT, UR6, 0x4600, URZ ;  /* 0x00004600060b7890 */ /* 0x000fc4000fffe0ff */
[----:B----4-:R-:W-:-:S03]  /*4220*/  UIADD3 UR7, UPT, UPT, UR7, 0x1f, URZ ;  /* 0x0000001f07077890 */ /* 0x010fc6000fffe0ff */
[----:B-1----:R-:W1:Y:S01]  /*4230*/  LDS R0, [UR6+0x2f0] ;  /* 0x0002f006ff007984 */ /* 0x002e620008000800 */
[----:B------:R-:W-:Y:S02]  /*4240*/  UIADD3 UR18, UPT, UPT, UR6, 0x26600, URZ ;  /* 0x0002660006127890 */ /* 0x000fe4000fffe0ff */
[----:B------:R-:W-:Y:S02]  /*4250*/  USHF.R.S32.HI UR5, URZ, 0x1f, UR7 ;  /* 0x0000001fff057899 */ /* 0x000fe40008011407 */
[----:B------:R-:W-:Y:S02]  /*4260*/  USHF.R.U32.HI UR11, URZ, 0x4, UR11 ;  /* 0x00000004ff0b7899 */ /* 0x000fe4000801160b */
[----:B------:R-:W-:Y:S02]  /*4270*/  ULEA.HI UR5, UR5, UR7, URZ, 0x5 ;  /* 0x0000000705057291 */ /* 0x000fe4000f8f28ff */
[----:B------:R-:W-:Y:S02]  /*4280*/  USHF.R.U32.HI UR18, URZ, 0x4, UR18 ;  /* 0x00000004ff127899 */ /* 0x000fe40008011612 */
[----:B------:R-:W-:-:S02]  /*4290*/  USHF.R.S32.HI UR5, URZ, 0x5, UR5 ;  /* 0x00000005ff057899 */ /* 0x000fc40008011405 */
[----:B------:R-:W-:Y:S02]  /*42a0*/  ULOP3.LUT UR11, UR11, 0x3fff, URZ, 0xc0, !UPT ;  /* 0x00003fff0b0b7892 */ /* 0x000fe4000f8ec0ff */
[----:B------:R-:W-:Y:S02]  /*42b0*/  UISETP.LT.AND UP0, UPT, UR5, 0x1, UPT ;  /* 0x000000010500788c */ /* 0x000fe4000bf01270 */
[----:B------:R-:W-:Y:S02]  /*42c0*/  ULOP3.LUT UR18, UR18, 0x3fff, URZ, 0xc0, !UPT ;  /* 0x00003fff12127892 */ /* 0x000fe4000f8ec0ff */
[----:B------:R-:W-:Y:S02]  /*42d0*/  USEL UR10, UR5, 0x1, !UP0 ;  /* 0x00000001050a7887 */ /* 0x000fe4000c000000 */
[----:B------:R-:W-:Y:S02]  /*42e0*/  ULOP3.LUT UR11, UR11, 0x10000, URZ, 0xfc, !UPT ;  /* 0x000100000b0b7892 */ /* 0x000fe4000f8efcff */
[----:B------:R-:W-:-:S02]  /*42f0*/  UIADD3 UR10, UPT, UPT, -UR10, URZ, URZ ;  /* 0x000000ff0a0a7290 */ /* 0x000fc4000fffe1ff */
[----:B--2---:R-:W-:Y:S01]  /*4300*/  UISETP.GE.AND UP3, UPT, UR4, 0x1, UPT ;  /* 0x000000010400788c */ /* 0x004fe2000bf66270 */
[----:B-1----:R-:W-:-:S15]  /*4310*/  R2UR UR19, R0 ;  /* 0x00000000001372ca */ /* 0x002fde00000e0000 */
.L_x_90:
[----:B------:R-:W-:Y:S02]  /*4320*/  LEA R0, R10, UR6, 0x3 ;  /* 0x000000060a007c11 */ /* 0x000fe4000f8e18ff */
[----:B------:R-:W-:Y:S02]  /*4330*/  SHF.L.U32 R5, R9, 0x1f, RZ ;  /* 0x0000001f09057819 */ /* 0x000fe400000006ff */
[----:B------:R-:W-:Y:S01]  /*4340*/  PLOP3.LUT P0, PT, PT, PT, UP3, 0x80, 0x8 ;  /* 0x000000000008781c */ /* 0x000fe20003f0f038 */
[----:B------:R-:W-:Y:S01]  /*4350*/  VIADD R3, R0, 0x250 ;  /* 0x0000025000037836 */ /* 0x000fe20000000000 */
[----:B-1----:R-:W1:Y:S02]  /*4360*/  SYNCS.PHASECHK.TRANS64.TRYWAIT P1, [R0+URZ+0x240], R5 ;  /* 0x00024005000075a7 */ /* 0x002e6400080211ff */
[----:B-1--4-:R-:W-:Y:S09]  /*4370*/  @!P1 BRA `(.L_x_84) ;  /* 0x0000004800189947 */ /* 0x012ff20003800000 */
.L_x_201:
[----:B------:R-:W-:Y:S01]  /*4380*/  LEA R4, R10, UR6, 0x4 ;  /* 0x000000060a047c11 */ /* 0x000fe2000f8e20ff */
[----:B------:R-:W-:Y:S01]  /*4390*/  @UP3 ULEA UR4, UR16, UR6, 0x3 ;  /* 0x0000000610043291 */ /* 0x000fe2000f8e18ff */
[----:B------:R-:W-:Y:S01]  /*43a0*/  PLOP3.LUT P2, PT, PT, PT, PT, 0x80, 0x8 ;  /* 0x000000000008781c */ /* 0x000fe20003f4f070 */
[----:B------:R-:W-:Y:S01]  /*43b0*/  ULEA UR9, UR17, UR6, 0x3 ;  /* 0x0000000611097291 */ /* 0x000fe2000f8e18ff */
[----:B------:R-:W-:Y:S02]  /*43c0*/  PRMT R3, RZ, 0x654, R3 ;  /* 0x00000654ff037816 */ /* 0x000fe40000000003 */
[----:B-1----:R-:W1:Y:S01]  /*43d0*/  LDS.128 R4, [R4+0x2d0] ;  /* 0x0002d00004047984 */ /* 0x002e620000000c00 */
[----:B------:R-:W-:Y:S02]  /*43e0*/  @P0 SHF.L.U32 R2, R8, 0x1f, RZ ;  /* 0x0000001f08020819 */ /* 0x000fe400000006ff */
[----:B------:R-:W-:Y:S01]  /*43f0*/  SHF.L.U32 R0, R11, 0x1f, RZ ;  /* 0x0000001f0b007819 */ /* 0x000fe200000006ff */
[----:B------:R-:W-:Y:S01]  /*4400*/  @!PT LDS RZ, [RZ] ;  /* 0x00000000fffff984 */ /* 0x000fe20000000800 */
[----:B------:R-:W-:Y:S01]  /*4410*/  @!PT LDS RZ, [RZ] ;  /* 0x00000000fffff984 */ /* 0x000fe20000000800 */
[----:B------:R-:W-:Y:S01]  /*4420*/  @!PT LDS RZ, [RZ] ;  /* 0x00000000fffff984 */ /* 0x000fe20000000800 */
[----:B------:R-:W-:Y:S01]  /*4430*/  @!PT LDS RZ, [RZ] ;  /* 0x00000000fffff984 */ /* 0x000fe20000000800 */
[----:B------:R2:W-:Y:S06]  /*4440*/  MEMBAR.ALL.CTA ;  /* 0x0000000000007992 */ /* 0x0005ec0000008000 */
[----:B--2---:R-:W2:Y:S02]  /*4450*/  FENCE.VIEW.ASYNC.S ;  /* 0x00000000000073c6 */ /* 0x004ea40000000000 */
[----:B--2---:R2:W-:Y:S01]  /*4460*/  SYNCS.ARRIVE.TRANS64.RED.A1T0 RZ, [R3+URZ], RZ ;  /* 0x000000ff03ff79a7 */ /* 0x0045e200081004ff */
[----:B------:R2:W4:Y:S01]  /*4470*/  @P0 SYNCS.PHASECHK.TRANS64.TRYWAIT P2, [UR4], R2 ;  /* 0x00000002ff0005a7 */ /* 0x0005220008041104 */
[----:B-1----:R-:W-:Y:S01]  /*4480*/  LOP3.LUT P1, RZ, R6, 0x1, RZ, 0xc0, !PT ;  /* 0x0000000106ff7812 */ /* 0x002fe2000782c0ff */
[----:B------:R-:W1:Y:S02]  /*4490*/  SYNCS.PHASECHK.TRANS64.TRYWAIT P0, [UR9+0x280], R0 ;  /* 0x00028000ff0075a7 */ /* 0x000e640008001109 */
[----:B-12-4-:R-:W-:Y:S10]  /*44a0*/  @!P0 BRA `(.L_x_85) ;  /* 0x0000004400e08947 */ /* 0x016ff40003800000 */
.L_x_203:
[----:B------:R-:W-:Y:S01]  /*44b0*/  IADD3 R10, PT, PT, R10, 0x1, RZ ;  /* 0x000000010a0a7810 */ /* 0x000fe20007ffe0ff */
[----:B------:R-:W-:Y:S06]  /*44c0*/  BRA.U !UP3, `(.L_x_86) ;  /* 0x000000010b8c7547 */ /* 0x000fec000b800000 */
[----:B------:R-:W-:Y:S02]  /*44d0*/  ULEA UR8, UR17, UR19, 0x6 ;  /* 0x0000001311087291 */ /* 0x000fe4000f8e30ff */
[----:B------:R-:W-:Y:S01]  /*44e0*/  UPLOP3.LUT UP4, UPT, UPT, UPT, UPT, 0x40, 0x4 ;  /* 0x000000000004789c */ /* 0x000fe20003f8e870 */
[----:B------:R-:W-:Y:S01]  /*44f0*/  UMOV UR15, UR10 ;  /* 0x0000000a000f7c82 */ /* 0x000fe20008000000 */
[----:B------:R-:W-:Y:S01]  /*4500*/  UMOV UR14, UR5 ;  /* 0x00000005000e7c82 */ /* 0x000fe20008000000 */
[----:B------:R-:W-:-:S08]  /*4510*/  UMOV UR13, UR16 ;  /* 0x00000010000d7c82 */ /* 0x000fd00008000000 */
.L_x_89:
[----:B------:R-:W-:Y:S02]  /*4520*/  UIADD3 UR15, UPT, UPT, UR15, 0x1, URZ ;  /* 0x000000010f0f7890 */ /* 0x000fe4000fffe0ff */
[----:B--2---:R-:W-:Y:S02]  /*4530*/  ULEA UR7, UR13, UR6, 0x3 ;  /* 0x000000060d077291 */ /* 0x004fe4000f8e18ff */
[----:B------:R-:W-:Y:S01]  /*4540*/  UISETP.NE.AND UP0, UPT, UR15, URZ, UPT ;  /* 0x000000ff0f00728c */ /* 0x000fe2000bf05270 */
[----:B----4-:R-:W-:Y:S10]  /*4550*/  @P2 BRA `(.L_x_87) ;  /* 0x00000000000c2947 */ /* 0x010ff40003800000 */
[----:B-1----:R-:W-:Y:S04]  /*4560*/  SHF.L.U32 R3, R8, 0x1f, RZ ;  /* 0x0000001f08037819 */ /* 0x002fe800000006ff */
[----:B------:R-:W1:Y:S02]  /*4570*/  SYNCS.PHASECHK.TRANS64.TRYWAIT P0, [UR7], R3 ;  /* 0x00000003ff0075a7 */ /* 0x000e640008001107 */
[----:B-1----:R-:W-:Y:S05]  /*4580*/  @!P0 BRA `(.L_x_88) ;  /* 0x0000004400c08947 */ /* 0x002fea0003800000 */
.L_x_87:
[----:B------:R-:W-:Y:S01]  /*4590*/  UISETP.NE.AND UP1, UPT, UR14, 0x1, UPT ;  /* 0x000000010e00788c */ /* 0x000fe2000bf25270 */
[----:B------:R-:W-:Y:S01]  /*45a0*/  PLOP3.LUT P2, PT, PT, PT, PT, 0x80, 0x8 ;  /* 0x000000000008781c */ /* 0x000fe20003f4f070 */
[----:B------:R-:W-:Y:S02]  /*45b0*/  UIADD3 UR16, UPT, UPT, UR13, 0x1, URZ ;  /* 0x000000010d107890 */ /* 0x000fe4000fffe0ff */
[----:B------:R-:W-:Y:S02]  /*45c0*/  ULEA UR22, UR13, UR11, 0x8 ;  /* 0x0000000b0d167291 */ /* 0x000fe4000f8e40ff */
[----:B------:R-:W-:Y:S01]  /*45d0*/  UISETP.NE.AND UP2, UPT, UR16, 0x22, UPT ;  /* 0x000000221000788c */ /* 0x000fe2000bf45270 */
[----:B------:R-:W-:Y:S01]  /*45e0*/  PLOP3.LUT P0, PT, PT, PT, UP1, 0x80, 0x8 ;  /* 0x000000000008781c */ /* 0x000fe20003f0f018 */
[----:B------:R-:W-:Y:S02]  /*45f0*/  UIADD3 UR7, UPT, UPT, UR7, 0x110, URZ ;  /* 0x0000011007077890 */ /* 0x000fe4000fffe0ff */
[----:B------:R-:W-:Y:S02]  /*4600*/  USEL UR12, URZ, 0x1, UP2 ;  /* 0x00000001ff0c7887 */ /* 0x000fe40009000000 */
[----:B------:R-:W-:Y:S01]  /*4610*/  USEL UR16, UR16, URZ, UP2 ;  /* 0x000000ff10107287 */ /* 0x000fe20009000000 */
[----:B------:R-:W-:Y:S01]  /*4620*/  UMOV UR23, 0xc0004010 ;  /* 0xc000401000177882 */ /* 0x000fe20000000000 */
[----:B------:R-:W-:Y:S02]  /*4630*/  UMOV UR25, 0x80004020 ;  /* 0x8000402000197882 */ /* 0x000fe40000000000 */
[----:B------:R-:W-:Y:S01]  /*4640*/  @UP1 ULEA UR4, UR16, UR6, 0x3 ;  /* 0x0000000610041291 */ /* 0x000fe2000f8e18ff */
[----:B------:R-:W-:Y:S01]  /*4650*/  LOP3.LUT R8, R8, UR12, RZ, 0x3c, !PT ;  /* 0x0000000c08087c12 */ /* 0x000fe2000f8e3cff */
[----:B------:R-:W-:Y:S03]  /*4660*/  UIADD3 UR14, UPT, UPT, UR14, -0x1, URZ ;  /* 0xffffffff0e0e7890 */ /* 0x000fe6000fffe0ff */
[----:B-1----:R-:W-:Y:S04]  /*4670*/  @P0 SHF.L.U32 R0, R8, 0x1f, RZ ;  /* 0x0000001f08000819 */ /* 0x002fe800000006ff */
[----:B------:R2:W4:Y:S01]  /*4680*/  @P0 SYNCS.PHASECHK.TRANS64.TRYWAIT P2, [UR4], R0 ;  /* 0x00000000ff0005a7 */ /* 0x0005220008041104 */
[----:B------:R-:W-:Y:S03]  /*4690*/  USHF.L.U32 UR4, UR13, 0x7, URZ ;  /* 0x000000070d047899 */ /* 0x000fe600080006ff */
[----:B------:R-:W-:Y:S01]  /*46a0*/  UMOV UR13, UR16 ;  /* 0x00000010000d7c82 */ /* 0x000fe20008000000 */
[----:B------:R-:W-:Y:S09]  /*46b0*/  UIADD3 UR24, UPT, UPT, UR18, UR4, URZ ;  /* 0x0000000412187290 */ /* 0x000ff2000fffe0ff */
[----:B------:R2:W-:Y:S01]  /*46c0*/  UTCQMMA gdesc[UR22], gdesc[UR24], tmem[UR8], tmem[UR20], idesc[UR21], UP4 ;  /* 0x00ff1418160075ea */ /* 0x0005e2000a000308 */
[----:B------:R-:W-:Y:S01]  /*46d0*/  UPLOP3.LUT UP4, UPT, UPT, UPT, UPT, 0x80, 0x8 ;  /* 0x000000000008789c */ /* 0x000fe20003f8f070 */
[----:B------:R2:W-:Y:S01]  /*46e0*/  UTCBAR [UR7], URZ ;  /* 0x000000ff070073e9 */ /* 0x0005e200080000ff */
[----:B------:R-:W-:Y:S09]  /*46f0*/  BRA.U UP0, `(.L_x_89) ;  /* 0xfffffffd00887547 */ /* 0x000ff2000b83ffff */
.L_x_86:
[----:B------:R-:W-:Y:S01]  /*4700*/  UIADD3 UR17, UPT, UPT, UR17, 0x1, URZ ;  /* 0x0000000111117890 */ /* 0x000fe2000fffe0ff */
[C---:B------:R-:W-:Y:S01]  /*4710*/  ISETP.NE.AND P0, PT, R10.reuse, 0x2, PT ;  /* 0x000000020a00780c */ /* 0x040fe20003f05270 */
[----:B------:R-:W-:Y:S02]  /*4720*/  UIADD3 UR9, UPT, UPT, UR9, 0x260, URZ ;  /* 0x0000026009097890 */ /* 0x000fe4000fffe0ff */
[----:B------:R-:W-:Y:S01]  /*4730*/  UISETP.NE.AND UP0, UPT, UR17, 0x4, UPT ;  /* 0x000000041100788c */ /* 0x000fe2000bf05270 */
[----:B-12---:R-:W-:Y:S02]  /*4740*/  SEL R0, RZ, 0x1, P0 ;  /* 0x00000001ff007807 */ /* 0x006fe40000000000 */
[----:B------:R-:W-:Y:S01]  /*4750*/  SEL R10, R10, RZ, P0 ;  /* 0x000000ff0a0a7207 */ /* 0x000fe20000000000 */
[----:B------:R-:W-:Y:S01]  /*4760*/  USEL UR4, URZ, 0x1, UP0 ;  /* 0x00000001ff047887 */ /* 0x000fe20008000000 */
[----:B------:R-:W-:Y:S01]  /*4770*/  LOP3.LUT R9, R9, R0, RZ, 0x3c, !PT ;  /* 0x0000000009097212 */ /* 0x000fe200078e3cff */
[----:B------:R-:W-:Y:S01]  /*4780*/  USEL UR17, UR17, URZ, UP0 ;  /* 0x000000ff11117287 */ /* 0x000fe20008000000 */
[----:B------:R1:W-:Y:S03]  /*4790*/  UTCBAR [UR9], URZ ;  /* 0x000000ff090073e9 */ /* 0x0003e600080000ff */
[----:B------:R-:W-:Y:S01]  /*47a0*/  LOP3.LUT R11, R11, UR4, RZ, 0x3c, !PT ;  /* 0x000000040b0b7c12 */ /* 0x000fe2000f8e3cff */
[----:B------:R-:W-:Y:S07]  /*47b0*/  @P1 BRA `(.L_x_90) ;  /* 0xfffffff800d81947 */ /* 0x000fee000383ffff */
[----:B------:R-:W2:Y:S01]  /*47c0*/  S2UR UR4, SR_CgaCtaId ;  /* 0x00000000000479c3 */ /* 0x000ea20000008800 */
[----:B------:R-:W-:Y:S01]  /*47d0*/  ELECT P0, URZ, PT ;  /* 0x0000000000ff782f */ /* 0x000fe20003800000 */
[----:B------:R-:W-:Y:S01]  /*47e0*/  IMAD.MOV.U32 R0, RZ, RZ, 0x1 ;  /* 0x00000001ff007424 */ /* 0x000fe200078e00ff */
[----:B------:R-:W-:Y:S01]  /*47f0*/  UIADD3 UR6, UPT, UPT, UR6, 0x280, URZ ;  /* 0x0000028006067890 */ /* 0x000fe2000fffe0ff */
[----:B------:R-:W-:Y:S01]  /*4800*/  SHF.L.U32 R3, R11, 0x1f, RZ ;  /* 0x0000001f0b037819 */ /* 0x000fe200000006ff */
[----:B------:R-:W-:-:S03]  /*4810*/  UMOV UR5, 0x40 ;  /* 0x0000004000057882 */ /* 0x000fc60000000000 */
[----:B------:R-:W-:Y:S01]  /*4820*/  UVIRTCOUNT.DEALLOC.SMPOOL 0x80 ;  /* 0x000000800000784c */ /* 0x000fe20000000000 */
[----:B--2---:R-:W-:Y:S02]  /*4830*/  ULEA UR4, UR4, UR5, 0x18 ;  /* 0x0000000504047291 */ /* 0x004fe4000f8ec0ff */
[----:B------:R-:W-:-:S07]  /*4840*/  ULEA UR5, UR17, UR6, 0x3 ;  /* 0x0000000611057291 */ /* 0x000fce000f8e18ff */
[----:B------:R2:W-:Y:S02]  /*4850*/  @P0 STS.U8 [UR4+0x1c], R0 ;  /* 0x00001c00ff000988 */ /* 0x0005e40008000004 */
[----:B------:R-:W3:Y:S02]  /*4860*/  SYNCS.PHASECHK.TRANS64.TRYWAIT P0, [UR5], R3 ;  /* 0x00000003ff0075a7 */ /* 0x000ee40008001105 */
[----:B--23--:R-:W-:Y:S05]  /*4870*/  @!P0 BRA `(.L_x_91) ;  /* 0x00000044001c8947 */ /* 0x00cfea0003800000 */
.L_x_206:
[----:B------:R-:W-:-:S04]  /*4880*/  UIADD3 UR7, UPT, UPT, UR17, 0x1, URZ ;  /* 0x0000000111077890 */ /* 0x000fc8000fffe0ff */
[----:B------:R-:W-:-:S04]  /*4890*/  UISETP.NE.AND UP0, UPT, UR7, 0x4, UPT ;  /* 0x000000040700788c */ /* 0x000fc8000bf05270 */
[----:B------:R-:W-:Y:S02]  /*48a0*/  USEL UR8, URZ, 0x1, UP0 ;  /* 0x00000001ff087887 */ /* 0x000fe40008000000 */
[----:B------:R-:W-:-:S04]  /*48b0*/  USEL UR7, UR7, URZ, UP0 ;  /* 0x000000ff07077287 */ /* 0x000fc80008000000 */
[----:B------:R-:W-:Y:S01]  /*48c0*/  ULEA UR5, UR7, UR6, 0x3 ;  /* 0x0000000607057291 */ /* 0x000fe2000f8e18ff */
[----:B------:R-:W-:-:S04]  /*48d0*/  LOP3.LUT R2, R11, UR8, RZ, 0x3c, !PT ;  /* 0x000000080b027c12 */ /* 0x000fc8000f8e3cff */
[----:B--2---:R-:W-:-:S04]  /*48e0*/  SHF.L.U32 R3, R2, 0x1f, RZ ;  /* 0x0000001f02037819 */ /* 0x004fc800000006ff */
[----:B------:R-:W2:Y:S02]  /*48f0*/  SYNCS.PHASECHK.TRANS64.TRYWAIT P0, [UR5], R3 ;  /* 0x00000003ff0075a7 */ /* 0x000ea40008001105 */
[----:B--2---:R-:W-:Y:S05]  /*4900*/  @!P0 BRA `(.L_x_92) ;  /* 0x0000004400108947 */ /* 0x004fea0003800000 */
.L_x_208:
        /* <DEDUP_REMOVED lines=9> */
.L_x_210:
[----:B------:R-:W-:-:S04]  /*49a0*/  UIADD3 UR7, UPT, UPT, UR7, 0x1, URZ ;  /* 0x0000000107077890 */ /* 0x000fc8000fffe0ff */
[----:B------:R-:W-:-:S04]  /*49b0*/  UISETP.NE.AND UP0, UPT, UR7, 0x4, UPT ;  /* 0x000000040700788c */ /* 0x000fc8000bf05270 */
[----:B------:R-:W-:Y:S02]  /*49c0*/  USEL UR5, URZ, 0x1, UP0 ;  /* 0x00000001ff057887 */ /* 0x000fe40008000000 */
[----:B------:R-:W-:-:S04]  /*49d0*/  USEL UR7, UR7, URZ, UP0 ;  /* 0x000000ff07077287 */ /* 0x000fc80008000000 */
[----:B------:R-:W-:Y:S01]  /*49e0*/  ULEA UR7, UR7, UR6, 0x3 ;  /* 0x0000000607077291 */ /* 0x000fe2000f8e18ff */
[----:B--2---:R-:W-:-:S04]  /*49f0*/  LOP3.LUT R3, R2, UR5, RZ, 0x3c, !PT ;  /* 0x0000000502037c12 */ /* 0x004fc8000f8e3cff */
[----:B------:R-:W-:-:S04]  /*4a00*/  SHF.L.U32 R3, R3, 0x1f, RZ ;  /* 0x0000001f03037819 */ /* 0x000fc800000006ff */
[----:B------:R-:W2:Y:S02]  /*4a10*/  SYNCS.PHASECHK.TRANS64.TRYWAIT P0, [UR7], R3 ;  /* 0x00000003ff0075a7 */ /* 0x000ea40008001107 */
[----:B--2---:R-:W-:Y:S05]  /*4a20*/  @!P0 BRA `(.L_x_94) ;  /* 0x0000004000f88947 */ /* 0x004fea0003800000 */
.L_x_212:
[----:B------:R-:W-:Y:S01]  /*4a30*/  NOP ;  /* 0x0000000000007918 */ /* 0x000fe20000000000 */
[----:B--2---:R-:W2:Y:S01]  /*4a40*/  LDS R0, [UR4+0x14] ;  /* 0x00001404ff007984 */ /* 0x004ea20008000800 */
[----:B------:R-:W-:Y:S01]  /*4a50*/  ULOP3.LUT UR6, UR19, 0xffff, URZ, 0xc0, !UPT ;  /* 0x0000ffff13067892 */ /* 0x000fe2000f8ec0ff */
[----:B------:R-:W-:Y:S01]  /*4a60*/  UMOV UR8, 0xffff ;  /* 0x0000ffff00087882 */ /* 0x000fe20000000000 */
[----:B------:R-:W-:Y:S02]  /*4a70*/  UMOV UR5, 0x1 ;  /* 0x0000000100057882 */ /* 0x000fe40000000000 */
[----:B------:R-:W-:-:S04]  /*4a80*/  USHF.R.U32.HI UR6, URZ, 0x5, UR6 ;  /* 0x00000005ff067899 */ /* 0x000fc80008011606 */
[----:B------:R-:W-:Y:S02]  /*4a90*/  USHF.L.U32 UR8, UR8, UR6, URZ ;  /* 0x0000000608087299 */ /* 0x000fe400080006ff */
[----:B------:R-:W-:-:S04]  /*4aa0*/  USHF.L.U32 UR5, UR5, UR6, URZ ;  /* 0x0000000605057299 */ /* 0x000fc800080006ff */
[----:B--2---:R-:W-:-:S04]  /*4ab0*/  LOP3.LUT R0, R0, UR8, RZ, 0xc0, !PT ;  /* 0x0000000800007c12 */ /* 0x004fc8000f8ec0ff */
[----:B------:R-:W-:-:S13]  /*4ac0*/  ISETP.NE.AND P0, PT, R0, UR8, PT ;  /* 0x0000000800007c0c */ /* 0x000fda000bf05270 */
[----:B------:R-:W-:Y:S05]  /*4ad0*/  @P0 BRA `(.L_x_95) ;  /* 0x0000000000580947 */ /* 0x000fea0003800000 */
[----:B------:R-:W2:Y:S02]  /*4ae0*/  LDS R0, [UR4+0x18] ;  /* 0x00001804ff007984 */ /* 0x000ea40008000800 */
[----:B--2---:R-:W-:-:S04]  /*4af0*/  LOP3.LUT R0, R0, UR5, RZ, 0xc0, !PT ;  /* 0x0000000500007c12 */ /* 0x004fc8000f8ec0ff */
[----:B------:R-:W-:-:S13]  /*4b00*/  ISETP.NE.AND P0, PT, R0, UR5, PT ;  /* 0x0000000500007c0c */ /* 0x000fda000bf05270 */
[----:B------:R-:W-:Y:S05]  /*4b10*/  @P0 BRA `(.L_x_96) ;  /* 0x00000000003c0947 */ /* 0x000fea0003800000 */
[----:B------:R-:W2:Y:S01]  /*4b20*/  S2R R2, SR_LANEID ;  /* 0x0000000000027919 */ /* 0x000ea20000000000 */
[----:B------:R-:W-:Y:S01]  /*4b30*/  ULOP3.LUT UR8, URZ, UR8, URZ, 0x33, !UPT ;  /* 0x00000008ff087292 */ /* 0x000fe2000f8e33ff */
[----:B------:R-:W-:Y:S01]  /*4b40*/  LOP3.LUT R4, RZ, UR5, RZ, 0x33, !PT ;  /* 0x00000005ff047c12 */ /* 0x000fe2000f8e33ff */
[----:B------:R-:W-:Y:S02]  /*4b50*/  VOTEU.ANY UR7, UPT, PT ;  /* 0x0000000000077886 */ /* 0x000fe400038e0100 */
[----:B------:R-:W-:Y:S01]  /*4b60*/  UFLO.U32 UR7, UR7 ;  /* 0x00000007000772bd */ /* 0x000fe200080e0000 */
[----:B------:R-:W3:Y:S01]  /*4b70*/  REDUX UR5, R4 ;  /* 0x00000000040573c4 */ /* 0x000ee20000000000 */
[----:B------:R-:W-:-:S06]  /*4b80*/  IMAD.U32 R0, RZ, RZ, UR8 ;  /* 0x00000008ff007e24 */ /* 0x000fcc000f8e00ff */
[----:B------:R1:W-:Y:S01]  /*4b90*/  UTCATOMSWS.AND URZ, UR8 ;  /* 0x0000000800ff79e3 */ /* 0x0003e20008000000 */
[----:B------:R-:W4:Y:S01]  /*4ba0*/  REDUX UR6, R0 ;  /* 0x00000000000673c4 */ /* 0x000f220000000000 */
[----:B--2---:R-:W-:Y:S01]  /*4bb0*/  ISETP.EQ.U32.AND P0, PT, R2, UR7, PT ;  /* 0x0000000702007c0c */ /* 0x004fe2000bf02070 */
[----:B---3--:R-:W-:Y:S01]  /*4bc0*/  IMAD.U32 R2, RZ, RZ, UR5 ;  /* 0x00000005ff027e24 */ /* 0x008fe2000f8e00ff */
[----:B----4-:R-:W-:-:S11]  /*4bd0*/  MOV R3, UR6 ;  /* 0x0000000600037c02 */ /* 0x010fd60008000f00 */
[----:B------:R1:W-:Y:S04]  /*4be0*/  @P0 ATOMS.AND RZ, [UR4+0x14], R3 ;  /* 0x00001403ffff098c */ /* 0x0003e8000a800004 */
[----:B------:R1:W-:Y:S01]  /*4bf0*/  @P0 ATOMS.AND RZ, [UR4+0x18], R2 ;  /* 0x00001802ffff098c */ /* 0x0003e2000a800004 */
[----:B------:R-:W-:Y:S05]  /*4c00*/  BRA `(.L_x_97) ;  /* 0x0000000000147947 */ /* 0x000fea0003800000 */
.L_x_96:
[----:B------:R-:W-:Y:S02]  /*4c10*/  MOV R2, 0x4c30 ;  /* 0x00004c3000027802 */ /* 0x000fe40000000f00 */
[----:B-1--45:R-:W-:Y:S05]  /*4c20*/  CALL.REL.NOINC `($__internal_0_$__cuda_sm10x_tcgen05_guardrail_trap_col_being_dealloced_not_returned_by_alloc) ;  /* 0x0000004400147944 */ /* 0x032fea0003c00000 */
[----:B------:R-:W-:Y:S05]  /*4c30*/  BRA `(.L_x_97) ;  /* 0x0000000000087947 */ /* 0x000fea0003800000 */
.L_x_95:
[----:B------:R-:W-:Y:S02]  /*4c40*/  MOV R2, 0x4c60 ;  /* 0x00004c6000027802 */ /* 0x000fe40000000f00 */
[----:B-1--45:R-:W-:Y:S05]  /*4c50*/  CALL.REL.NOINC `($__internal_2_$__cuda_sm10x_tcgen05_guardrail_trap_unallocated_columns_being_dealloced) ;  /* 0x0000004400207944 */ /* 0x032fea0003c00000 */
.L_x_97:
[----:B------:R-:W-:Y:S01]  /*4c60*/  NOP ;  /* 0x0000000000007918 */ /* 0x000fe20000000000 */
[----:B-1----:R-:W-:Y:S05]  /*4c70*/  EXIT ;  /* 0x000000000000794d */ /* 0x002fea0003800000 */
.L_x_79:
[----:B------:R-:W-:-:S09]  /*4c80*/  UISETP.NE.OR UP2, UPT, UR8, 0x3, !UP2 ;  /* 0x000000030800788c */ /* 0x000fd2000d745670 */
[----:B------:R-:W-:Y:S05]  /*4c90*/  BRA.U UP2, `(.L_x_98) ;  /* 0x0000000902c87547 */ /* 0x000fea000b800000 */
[----:B------:R-:W1:Y:S01]  /*4ca0*/  LDCU.64 UR6, c[0x0][0x888] ;  /* 0x00011100ff0677ac */ /* 0x000e620008000a00 */
[----:B------:R-:W2:Y:S01]  /*4cb0*/  LDC R0, c[0x0][0xb30] ;  /* 0x0002cc00ff007b82 */ /* 0x000ea20000000800 */
[----:B------:R-:W-:Y:S01]  /*4cc0*/  IMAD.MOV.U32 R30, RZ, RZ, 0x1 ;  /* 0x00000001ff1e7424 */ /* 0x000fe200078e00ff */
[----:B------:R-:W-:Y:S01]  /*4cd0*/  CS2R R28, SRZ ;  /* 0x00000000001c7805 */ /* 0x000fe2000001ff00 */
[----:B------:R-:W4:Y:S01]  /*4ce0*/  LDCU.64 UR4, c[0x0][0x890] ;  /* 0x00011200ff0477ac */ /* 0x000f220008000a00 */
[----:B------:R-:W-:Y:S01]  /*4cf0*/  IMAD.MOV.U32 R25, RZ, RZ, 0x2000 ;  /* 0x00002000ff197424 */ /* 0x000fe200078e00ff */
[----:B------:R-:W-:-:S03]  /*4d00*/  UMOV UR8, 0x400 ;  /* 0x0000040000087882 */ /* 0x000fc60000000000 */
[----:B------:R-:W3:Y:S01]  /*4d10*/  LDC R19, c[0x0][0x370] ;  /* 0x0000dc00ff137b82 */ /* 0x000ee20000000800 */
[----:B------:R-:W-:-:S07]  /*4d20*/  UPLOP3.LUT UP1, UPT, UPT, UPT, UPT, 0x40, 0x4 ;  /* 0x000000000004789c */ /* 0x000fce0003f2e870 */
[----:B------:R-:W3:Y:S01]  /*4d30*/  LDC R2, c[0x0][0xb0c] ;  /* 0x0002c300ff027b82 */ /* 0x000ee20000000800 */
[----:B-1----:R-:W-:Y:S02]  /*4d40*/  UISETP.NE.U32.AND UP2, UPT, UR6, URZ, UPT ;  /* 0x000000ff0600728c */ /* 0x002fe4000bf45070 */
[----:B------:R-:W-:Y:S02]  /*4d50*/  ULEA UR6, UR37, UR8, 0x18 ;  /* 0x0000000825067291 */ /* 0x000fe4000f8ec0ff */
[----:B------:R-:W-:Y:S02]  /*4d60*/  UISETP.NE.AND.EX UP2, UPT, UR7, URZ, UPT, UP2 ;  /* 0x000000ff0700728c */ /* 0x000fe4000bf45320 */
[----:B------:R-:W-:Y:S01]  /*4d70*/  UIADD3 UR7, UPT, UPT, UR6, 0x220, URZ ;  /* 0x0000022006077890 */ /* 0x000fe2000fffe0ff */
[----:B------:R-:W1:Y:S01]  /*4d80*/  LDC R18, c[0x0][0xb20] ;  /* 0x0002c800ff127b82 */ /* 0x000e620000000800 */
[----:B----4-:R-:W-:Y:S01]  /*4d90*/  UISETP.NE.U32.AND UP3, UPT, UR4, URZ, UPT ;  /* 0x000000ff0400728c */ /* 0x010fe2000bf65070 */
[----:B--2---:R-:W-:Y:S01]  /*4da0*/  ISETP.NE.AND P1, PT, R0, 0x1, PT ;  /* 0x000000010000780c */ /* 0x004fe20003f25270 */
[----:B------:R-:W-:-:S02]  /*4db0*/  UPRMT UR37, UR37, 0x654, UR7 ;  /* 0x0000065425257896 */ /* 0x000fc40008000007 */
[----:B------:R-:W-:-:S03]  /*4dc0*/  UISETP.NE.AND.EX UP3, UPT, UR5, URZ, UPT, UP3 ;  /* 0x000000ff0500728c */ /* 0x000fc6000bf65330 */
[----:B------:R-:W2:Y:S08]  /*4dd0*/  LDC.64 R32, c[0x0][0x348] ;  /* 0x0000d200ff207b82 */ /* 0x000eb00000000a00 */
[----:B------:R-:W4:Y:S08]  /*4de0*/  LDC.64 R16, c[0x0][0xb10] ;  /* 0x0002c400ff107b82 */ /* 0x000f300000000a00 */
[----:B------:R-:W1:Y:S08]  /*4df0*/  LDC.64 R6, c[0x0][0xb18] ;  /* 0x0002c600ff067b82 */ /* 0x000e700000000a00 */
[----:B------:R-:W1:Y:S08]  /*4e00*/  LDC.64 R4, c[0x0][0xb28] ;  /* 0x0002ca00ff047b82 */ /* 0x000e700000000a00 */
[----:B---3--:R-:W1:Y:S02]  /*4e10*/  LDC R24, c[0x0][0x374] ;  /* 0x0000dd00ff187b82 */ /* 0x008e640000000800 */
.L_x_106:
[C---:B------:R-:W-:Y:S02]  /*4e20*/  LEA R0, R29.reuse, UR6, 0x3 ;  /* 0x000000061d007c11 */ /* 0x040fe4000f8e18ff */
[----:B------:R-:W-:Y:S02]  /*4e30*/  SHF.L.U32 R3, R28, 0x1f, RZ ;  /* 0x0000001f1c037819 */ /* 0x000fe400000006ff */
[----:B------:R-:W-:Y:S02]  /*4e40*/  LEA R20, R29, UR6, 0x4 ;  /* 0x000000061d147c11 */ /* 0x000fe4000f8e20ff */
[----:B---3--:R-:W3:Y:S02]  /*4e50*/  SYNCS.PHASECHK.TRANS64.TRYWAIT P0, [R0+URZ+0x240], R3 ;  /* 0x00024003000075a7 */ /* 0x008ee400080011ff */
[----:B---3--:R-:W-:Y:S05]  /*4e60*/  @!P0 BRA `(.L_x_99) ;  /* 0x0000004000008947 */ /* 0x008fea0003800000 */
.L_x_213:
[----:B------:R-:W-:Y:S01]  /*4e70*/  ISETP.GE.AND P0, PT, R72, 0x1, PT ;  /* 0x000000014800780c */ /* 0x000fe20003f06270 */
[----:B------:R-:W1:Y:S01]  /*4e80*/  LDS.128 R20, [R20+0x2d0] ;  /* 0x0002d00014147984 */ /* 0x000e620000000c00 */
[----:B------:R-:W-:Y:S01]  /*4e90*/  ISETP.NE.U32.AND P4, PT, RZ, UR4, PT ;  /* 0x00000004ff007c0c */ /* 0x000fe2000bf85070 */
[----:B---3--:R-:W-:Y:S01]  /*4ea0*/  VIADD R0, R0, 0x250 ;  /* 0x0000025000007836 */ /* 0x008fe20000000000 */
[----:B------:R-:W-:Y:S02]  /*4eb0*/  SHF.L.U32 R26, R30, 0x1f, RZ ;  /* 0x0000001f1e1a7819 */ /* 0x000fe400000006ff */
[----:B------:R-:W-:Y:S02]  /*4ec0*/  ISETP.NE.AND.EX P4, PT, RZ, UR5, PT, P4 ;  /* 0x00000005ff007c0c */ /* 0x000fe4000bf85340 */
[----:B------:R-:W-:Y:S01]  /*4ed0*/  PRMT R0, RZ, 0x654, R0 ;  /* 0x00000654ff007816 */ /* 0x000fe20000000000 */
[----:B------:R-:W-:Y:S01]  /*4ee0*/  @!PT LDS RZ, [RZ] ;  /* 0x00000000fffff984 */ /* 0x000fe20000000800 */
[----:B------:R-:W-:Y:S01]  /*4ef0*/  @!PT LDS RZ, [RZ] ;  /* 0x00000000fffff984 */ /* 0x000fe20000000800 */
[----:B------:R-:W-:Y:S01]  /*4f00*/  @!PT LDS RZ, [RZ] ;  /* 0x00000000fffff984 */ /* 0x000fe20000000800 */
[----:B------:R-:W-:Y:S01]  /*4f10*/  @!PT LDS RZ, [RZ] ;  /* 0x00000000fffff984 */ /* 0x000fe20000000800 */
[----:B------:R3:W-:Y:S06]  /*4f20*/  MEMBAR.ALL.CTA ;  /* 0x0000000000007992 */ /* 0x0007ec0000008000 */
[----:B---3--:R-:W3:Y:S02]  /*4f30*/  FENCE.VIEW.ASYNC.S ;  /* 0x00000000000073c6 */ /* 0x008ee40000000000 */
[----:B---3--:R3:W-:Y:S01]  /*4f40*/  SYNCS.ARRIVE.TRANS64.RED.A1T0 RZ, [R0+URZ], RZ ;  /* 0x000000ff00ff79a7 */ /* 0x0087e200081004ff */
[----:B-1----:R-:W-:Y:S11]  /*4f50*/  LOP3.LUT P3, RZ, R22, 0x1, RZ, 0xc0, !PT ;  /* 0x0000000116ff7812 */ /* 0x002ff6000786c0ff */
[----:B------:R-:W-:Y:S02]  /*4f60*/  @!UPT UIADD3 URZ, UPT, UPT, URZ, URZ, URZ ;  /* 0x000000fffffff290 */ /* 0x000fe4000fffe0ff */
[----:B------:R-:W-:Y:S02]  /*4f70*/  @P3 MOV R13, R20 ;  /* 0x00000014000d3202 */ /* 0x000fe40000000f00 */
[----:B------:R-:W-:Y:S01]  /*4f80*/  @P3 LOP3.LUT R8, R21, 0xffff, RZ, 0xc0, !PT ;  /* 0x0000ffff15083812 */ /* 0x000fe200078ec0ff */
[----:B---3--:R-:W-:Y:S06]  /*4f90*/  @!P0 BRA `(.L_x_100) ;  /* 0x0000000000a48947 */ /* 0x008fec0003800000 */
[----:B------:R-:W-:Y:S01]  /*4fa0*/  IMAD.HI.U32 R31, R24, R7, RZ ;  /* 0x00000007181f7227 */ /* 0x000fe200078e00ff */
[----:B------:R-:W-:Y:S02]  /*4fb0*/  ISETP.NE.AND P0, PT, R6, 0x1, PT ;  /* 0x000000010600780c */ /* 0x000fe40003f05270 */
[----:B------:R-:W-:Y:S01]  /*4fc0*/  ISETP.NE.AND P2, PT, R72, 0x1, PT ;  /* 0x000000014800780c */ /* 0x000fe20003f45270 */
[----:B----4-:R-:W-:Y:S01]  /*4fd0*/  IMAD.HI.U32 R34, R19, R16, RZ ;  /* 0x0000001013227227 */ /* 0x010fe200078e00ff */
[----:B------:R-:W-:Y:S02]  /*4fe0*/  SHF.R.U32.HI R31, RZ, R18, R31 ;  /* 0x00000012ff1f7219 */ /* 0x000fe4000001161f */
[----:B------:R-:W-:Y:S01]  /*4ff0*/  ISETP.NE.AND P5, PT, R2, 0x1, PT ;  /* 0x000000010200780c */ /* 0x000fe20003fa5270 */
[----:B------:R-:W-:Y:S01]  /*5000*/  IMAD.HI.U32 R36, R13, R16, RZ ;  /* 0x000000100d247227 */ /* 0x000fe200078e00ff */
[----:B------:R-:W-:Y:S02]  /*5010*/  SHF.R.U32.HI R34, RZ, R17, R34 ;  /* 0x00000011ff227219 */ /* 0x000fe40000011622 */
[----:B------:R-:W-:Y:S01]  /*5020*/  SEL R3, R24, R31, !P0 ;  /* 0x0000001f18037207 */ /* 0x000fe20004000000 */
[C---:B------:R-:W-:Y:S01]  /*5030*/  IMAD.HI.U32 R31, R8.reuse, R7, RZ ;  /* 0x00000007081f7227 */ /* 0x040fe200078e00ff */
[----:B------:R-:W-:Y:S02]  /*5040*/  SEL R11, R19, R34, !P5 ;  /* 0x00000022130b7207 */ /* 0x000fe40006800000 */
[----:B------:R-:W-:Y:S01]  /*5050*/  SHF.R.U32.HI R36, RZ, R17, R36 ;  /* 0x00000011ff247219 */ /* 0x000fe20000011624 */
[----:B------:R-:W-:Y:S01]  /*5060*/  IMAD.HI.U32 R38, R3, R4, RZ ;  /* 0x0000000403267227 */ /* 0x000fe200078e00ff */
[----:B------:R-:W-:Y:S03]  /*5070*/  SHF.R.U32.HI R31, RZ, R18, R31 ;  /* 0x00000012ff1f7219 */ /* 0x000fe6000001161f */
[----:B------:R-:W-:Y:S01]  /*5080*/  IMAD.HI.U32 R34, R11, R4, RZ ;  /* 0x000000040b227227 */ /* 0x000fe200078e00ff */
[----:B------:R-:W-:Y:S02]  /*5090*/  @P2 SHF.R.U32.HI R3, RZ, R5, R38 ;  /* 0x00000005ff032219 */ /* 0x000fe40000011626 */
[----:B------:R-:W-:Y:S02]  /*50a0*/  SEL R9, R8, R31, !P0 ;  /* 0x0000001f08097207 */ /* 0x000fe40004000000 */
[----:B------:R-:W-:Y:S01]  /*50b0*/  @P2 SHF.R.U32.HI R11, RZ, R5, R34 ;  /* 0x00000005ff0b2219 */ /* 0x000fe20000011622 */
[C---:B------:R-:W-:Y:S01]  /*50c0*/  IMAD R10, R72.reuse, R3, RZ ;  /* 0x00000003480a7224 */ /* 0x040fe200078e02ff */
[----:B------:R-:W-:Y:S01]  /*50d0*/  SEL R3, R13, R36, !P5 ;  /* 0x000000240d037207 */ /* 0x000fe20006800000 */
[C---:B------:R-:W-:Y:S03]  /*50e0*/  IMAD.HI.U32 R14, R9.reuse, R4, RZ ;  /* 0x00000004090e7227 */ /* 0x040fe600078e00ff */
[----:B------:R-:W-:Y:S01]  /*50f0*/  ISETP.GE.AND P0, PT, R9, R10, PT ;  /* 0x0000000a0900720c */ /* 0x000fe20003f06270 */
[C---:B------:R-:W-:Y:S01]  /*5100*/  IMAD R12, R72.reuse, R11, RZ ;  /* 0x0000000b480c7224 */ /* 0x040fe200078e02ff */
[-C--:B------:R-:W-:Y:S04]  /*5110*/  SHF.R.U32.HI R14, RZ, R5.reuse, R14 ;  /* 0x00000005ff0e7219 */ /* 0x080fe8000001160e */
[----:B------:R-:W-:Y:S02]  /*5120*/  ISETP.GE.OR P0, PT, R3, R12, P0 ;  /* 0x0000000c0300720c */ /* 0x000fe40000706670 */
[----:B------:R-:W-:Y:S05]  /*5130*/  SEL R15, R9, R14, !P2 ;  /* 0x0000000e090f7207 */ /* 0x000fea0005000000 */
[----:B------:R-:W-:Y:S04]  /*5140*/  IMAD.MOV R14, RZ, RZ, -R15 ;  /* 0x000000ffff0e7224 */ /* 0x000fe800078e0a0f */
[----:B------:R-:W-:Y:S02]  /*5150*/  IMAD R14, R72, R14, R9 ;  /* 0x0000000e480e7224 */ /* 0x000fe400078e0209 */
[C---:B------:R-:W-:Y:S05]  /*5160*/  @!P0 IMAD.HI.U32 R10, R3.reuse, R4, RZ ;  /* 0x00000004030a8227 */ /* 0x040fea00078e00ff */
[----:B------:R-:W-:Y:S04]  /*5170*/  @!P0 SHF.R.U32.HI R10, RZ, R5, R10 ;  /* 0x00000005ff0a8219 */ /* 0x000fe8000001160a */
[----:B------:R-:W-:Y:S01]  /*5180*/  @!P0 SEL R0, R3, R10, !P2 ;  /* 0x0000000a03008207 */ /* 0x000fe20005000000 */
[----:B------:R-:W-:Y:S03]  /*5190*/  IMAD.MOV R10, RZ, RZ, -R3 ;  /* 0x000000ffff0a7224 */ /* 0x000fe600078e0a03 */
[----:B------:R-:W-:Y:S01]  /*51a0*/  @!P0 IADD3 R15, PT, PT, R15, -R0, RZ ;  /* 0x800000000f0f8210 */ /* 0x000fe20007ffe0ff */
[----:B------:R-:W-:Y:S01]  /*51b0*/  @!P0 IMAD R0, R11, R14, R0 ;  /* 0x0000000e0b008224 */ /* 0x000fe200078e0200 */
[----:B------:R-:W-:Y:S01]  /*51c0*/  IADD3 R11, PT, PT, -R9, RZ, RZ ;  /* 0x000000ff090b7210 */ /* 0x000fe20007ffe1ff */
[----:B------:R-:W-:Y:S02]  /*51d0*/  IMAD R13, R2, R10, R13 ;  /* 0x0000000a020d7224 */ /* 0x000fe400078e020d */
[----:B------:R-:W-:Y:S02]  /*51e0*/  @!P0 IMAD R9, R15, R72, R3 ;  /* 0x000000480f098224 */ /* 0x000fe400078e0203 */
[----:B------:R-:W-:Y:S02]  /*51f0*/  @!P0 IMAD.MOV.U32 R3, RZ, RZ, R0 ;  /* 0x000000ffff038224 */ /* 0x000fe400078e0000 */
[----:B------:R-:W-:Y:S02]  /*5200*/  IMAD R8, R6, R11, R8 ;  /* 0x0000000b06087224 */ /* 0x000fe400078e0208 */
[----:B------:R-:W-:Y:S02]  /*5210*/  IMAD R13, R3, R2, R13 ;  /* 0x00000002030d7224 */ /* 0x000fe400078e020d */
[----:B------:R-:W-:Y:S02]  /*5220*/  IMAD R8, R9, R6, R8 ;  /* 0x0000000609087224 */ /* 0x000fe400078e0208 */
.L_x_100:
[----:B------:R-:W-:Y:S05]  /*5230*/  BRA.U UP1, `(.L_x_101) ;  /* 0x0000000101107547 */ /* 0x000fea000b800000 */
[----:B------:R-:W-:Y:S04]  /*5240*/  MOV R0, UR13 ;  /* 0x0000000d00007c02 */ /* 0x000fe80008000f00 */
[----:B------:R-:W-:Y:S04]  /*5250*/  SHF.L.U32 R3, R0, 0x1f, RZ ;  /* 0x0000001f00037819 */ /* 0x000fe800000006ff */
[----:B------:R-:W1:Y:S02]  /*5260*/  SYNCS.PHASECHK.TRANS64.TRYWAIT P0, [UR6+0x238], R3 ;  /* 0x00023803ff0075a7 */ /* 0x000e640008001106 */
[----:B-1----:R-:W-:Y:S05]  /*5270*/  @!P0 BRA `(.L_x_102) ;  /* 0x0000003c00108947 */ /* 0x002fea0003800000 */
.L_x_101:
[----:B------:R-:W-:Y:S05]  /*5280*/  BRA.U !UP3, `(.L_x_103) ;  /* 0x000000010b347547 */ /* 0x000fea000b800000 */
[----:B------:R-:W-:Y:S01]  /*5290*/  UPLOP3.LUT UP0, UPT, UPT, UPT, UP2, 0x80, 0x8 ;  /* 0x000000000008789c */ /* 0x000fe20003f0f020 */
[----:B-1----:R-:W-:Y:S02]  /*52a0*/  HFMA2 R0, -RZ, RZ, 0, 5.9604644775390625e-08 ;  /* 0x00000001ff007431 */ /* 0x002fe400000001ff */
[----:B------:R-:W-:Y:S03]  /*52b0*/  IMAD.MOV.U32 R164, RZ, RZ, 0x1 ;  /* 0x00000001ffa47424 */ /* 0x000fe600078e00ff */
[----:B------:R-:W-:Y:S05]  /*52c0*/  PLOP3.LUT P0, PT, PT, PT, UP0, 0x80, 0x8 ;  /* 0x000000000008781c */ /* 0x000fea0003f0f008 */
[----:B------:R-:W1:Y:S01]  /*52d0*/  @UP0 LDCU.64 UR8, c[0x0][0x888] ;  /* 0x00011100ff0807ac */ /* 0x000e620008000a00 */
[----:B------:R-:W-:Y:S07]  /*52e0*/  @UP0 UIMAD UR7, UR36, UR4, URZ ;  /* 0x00000004240702a4 */ /* 0x000fee000f8e02ff */
[----:B------:R-:W-:Y:S01]  /*52f0*/  @!P0 PRMT R164, R0, 0x7610, R164 ;  /* 0x0000761000a48816 */ /* 0x000fe200000000a4 */
[----:B-1----:R-:W-:Y:S03]  /*5300*/  @UP0 UIMAD.WIDE UR8, UR7, 0x4, UR8 ;  /* 0x00000004070808a5 */ /* 0x002fe6000f8e0208 */
[----:B------:R-:W1:Y:S03]  /*5310*/  @!UP0 LDCU UR7, c[0x0][0x880] ;  /* 0x00011000ff0787ac */ /* 0x000e660008000800 */
[----:B------:R-:W-:Y:S01]  /*5320*/  IMAD.U32 R10, RZ, RZ, UR8 ;  /* 0x00000008ff0a7e24 */ /* 0x000fe2000f8e00ff */
[----:B------:R-:W-:Y:S05]  /*5330*/  MOV R11, UR9 ;  /* 0x00000009000b7c02 */ /* 0x000fea0008000f00 */
[----:B-----5:R3:W5:Y:S02]  /*5340*/  @P0 LDG.E R81, desc[UR40][R10.64] ;  /* 0x000000280a510981 */ /* 0x020764000c1e1900 */
[----:B-1-3--:R-:W-:Y:S07]  /*5350*/  @!P0 IMAD.U32 R81, RZ, RZ, UR7 ;  /* 0x00000007ff518e24 */ /* 0x00afee000f8e00ff */
.L_x_103:
[----:B-----5:R-:W-:Y:S01]  /*5360*/  @!P4 FSETP.EQ.AND P5, PT, R81, RZ, PT ;  /* 0x000000ff5100c20b */ /* 0x020fe20003fa2000 */
[----:B------:R-:W-:Y:S01]  /*5370*/  @!UPT UIADD3 URZ, UPT, UPT, URZ, URZ, URZ ;  /* 0x000000fffffff290 */ /* 0x000fe2000fffe0ff */
[----:B------:R-:W-:Y:S11]  /*5380*/  @!P4 BRA `(.L_x_104) ;  /* 0x000000000014c947 */ /* 0x000ff60003800000 */
[----:B------:R-:W-:Y:S02]  /*5390*/  LOP3.LUT P0, RZ, R164, 0xff, RZ, 0xc0, !PT ;  /* 0x000000ffa4ff7812 */ /* 0x000fe4000780c0ff */
[----:B------:R-:W-:Y:S04]  /*53a0*/  PLOP3.LUT P5, PT, PT, PT, UP0, 0x80, 0x8 ;  /* 0x000000000008781c */ /* 0x000fe80003faf008 */
[----:B------:R-:W-:Y:S07]  /*53b0*/  PLOP3.LUT P5, PT, P5, PT, PT, 0x8, 0x80 ;  /* 0x000000000080781c */ /* 0x000fee0002fae170 */
[----:B------:R-:W-:Y:S11]  /*53c0*/  @P0 FSETP.EQ.AND P5, PT, R81, RZ, PT ;  /* 0x000000ff5100020b */ /* 0x000ff60003fa2000 */
[----:B------:R-:W-:Y:S02]  /*53d0*/  @!UPT UIADD3 URZ, UPT, UPT, URZ, URZ, URZ ;  /* 0x000000fffffff290 */ /* 0x000fe4000fffe0ff */
.L_x_104:
[----:B------:R-:W3:Y:S01]  /*53e0*/  SYNCS.PHASECHK.TRANS64.TRYWAIT P4, [UR6+0x228], R26 ;  /* 0x0002281aff0075a7 */ /* 0x000ee20008081106 */
[----:B------:R-:W-:Y:S01]  /*53f0*/  @P3 SHF.R.U32.HI R27, RZ, 0x10, R21 ;  /* 0x00000010ff1b3819 */ /* 0x000fe20000011615 */
[----:B------:R-:W-:Y:S01]  /*5400*/  VIADD R29, R29, 0x1 ;  /* 0x000000011d1d7836 */ /* 0x000fe20000000000 */
[----:B------:R-:W5:Y:S08]  /*5410*/  LDC.64 R14, c[0x0][0xb10] ;  /* 0x0002c400ff0e7b82 */ /* 0x000f700000000a00 */
[----:B------:R-:W2:Y:S08]  /*5420*/  LDC.64 R10, c[0x0][0xb18] ;  /* 0x0002c600ff0a7b82 */ /* 0x000eb00000000a00 */
[----:B-1----:R-:W1:Y:S08]  /*5430*/  @!P1 LDC R0, c[0x0][0xb20] ;  /* 0x0002c800ff009b82 */ /* 0x002e700000000800 */
[----:B------:R-:W4:Y:S01]  /*5440*/  @!P1 LDC R3, c[0x0][0xb0c] ;  /* 0x0002c300ff039b82 */ /* 0x000f220000000800 */
[----:B-----5:R-:W-:Y:S05]  /*5450*/  @!P1 IMAD.HI.U32 R14, R13, R14, RZ ;  /* 0x0000000e0d0e9227 */ /* 0x020fea00078e00ff */
[----:B------:R-:W-:Y:S01]  /*5460*/  @!P1 SHF.R.U32.HI R14, RZ, R15, R14 ;  /* 0x0000000fff0e9219 */ /* 0x000fe2000001160e */
[----:B--2---:R-:W-:Y:S01]  /*5470*/  @!P1 IMAD.HI.U32 R11, R8, R11, RZ ;  /* 0x0000000b080b9227 */ /* 0x004fe200078e00ff */
[----:B------:R-:W-:Y:S04]  /*5480*/  @!P1 ISETP.NE.AND P0, PT, R10, 0x1, PT ;  /* 0x000000010a00980c */ /* 0x000fe80003f05270 */
[----:B-1----:R-:W-:Y:S02]  /*5490*/  @!P1 SHF.R.U32.HI R9, RZ, R0, R11 ;  /* 0x00000000ff099219 */ /* 0x002fe4000001160b */
[----:B----4-:R-:W-:Y:S02]  /*54a0*/  @!P1 ISETP.NE.AND P2, PT, R3, 0x1, PT ;  /* 0x000000010300980c */ /* 0x010fe40003f45270 */
[----:B------:R-:W-:Y:S02]  /*54b0*/  @!P1 SEL R9, R8, R9, !P0 ;  /* 0x0000000908099207 */ /* 0x000fe40004000000 */
[----:B------:R-:W-:Y:S02]  /*54c0*/  ELECT P0, URZ, PT ;  /* 0x0000000000ff782f */ /* 0x000fe40003800000 */
[----:B------:R-:W-:Y:S05]  /*54d0*/  @!P1 SEL R14, R13, R14, !P2 ;  /* 0x0000000e0d0e9207 */ /* 0x000fea0005000000 */
[----:B------:R-:W-:Y:S02]  /*54e0*/  @!P1 IMAD.IADD R0, R9, 0x1, -R14 ;  /* 0x0000000109009824 */ /* 0x000fe400078e0a0e */
[----:B------:R-:W-:Y:S02]  /*54f0*/  @!P1 IMAD.IADD R9, R14, 0x1, -R9 ;  /* 0x000000010e099824 */ /* 0x000fe400078e0a09 */
[----:B------:R-:W-:Y:S02]  /*5500*/  @!P1 IMAD R13, R0, R3, R13 ;  /* 0x00000003000d9224 */ /* 0x000fe400078e020d */
[----:B------:R-:W-:Y:S01]  /*5510*/  @!P1 IMAD R8, R9, R10, R8 ;  /* 0x0000000a09089224 */ /* 0x000fe200078e0208 */
[----:B---3--:R-:W-:Y:S06]  /*5520*/  @!P4 BRA `(.L_x_105) ;  /* 0x00000038007cc947 */ /* 0x008fec0003800000 */
.L_x_216:
[----:B------:R-:W-:Y:S01]  /*5530*/  PLOP3.LUT P5, PT, P5, P0, PT, 0xf2, 0x2f ;  /* 0x00000000002f781c */ /* 0x000fe20002fa1e72 */
[----:B------:R-:W-:Y:S01]  /*5540*/  UMOV UR14, 0x0 ;  /* 0x00000000000e7882 */ /* 0x000fe20000000000 */
[----:B------:R-:W-:Y:S01]  /*5550*/  LOP3.LUT R30, R30, 0x1, RZ, 0x3c, !PT ;  /* 0x000000011e1e7812 */ /* 0x000fe200078e3cff */
[----:B------:R-:W-:Y:S01]  /*5560*/  UMOV UR15, 0x10000000 ;  /* 0x10000000000f7882 */ /* 0x000fe20000000000 */
[----:B------:R-:W-:Y:S01]  /*5570*/  UMOV UR12, UR36 ;  /* 0x00000024000c7c82 */ /* 0x000fe20008000000 */
[----:B------:R-:W-:Y:S08]  /*5580*/  @P3 R2UR UR36, R27 ;  /* 0x000000001b2432ca */ /* 0x000ff000000e0000 */
[----:B-1----:R-:W-:Y:S01]  /*5590*/  @!P5 IADD3 R3, P0, PT, R32, 0x580, RZ ;  /* 0x000005802003d810 */ /* 0x002fe20007f1e0ff */
[----:B------:R-:W-:Y:S01]  /*55a0*/  @!P5 IMAD.SHL.U32 R155, R155, 0x40, RZ ;  /* 0x000000409b9bd824 */ /* 0x000fe200078e00ff */
[----:B------:R-:W-:Y:S01]  /*55b0*/  VOTEU.ALL UP1, P5 ;  /* 0x0000000000ff7886 */ /* 0x000fe20002820000 */
[----:B------:R-:W-:Y:S01]  /*55c0*/  @!P5 IMAD.SHL.U32 R165, R165, 0x80, RZ ;  /* 0x00000080a5a5d824 */ /* 0x000fe200078e00ff */
[----:B------:R-:W-:Y:S01]  /*55d0*/  @!P5 R2UR UR8, R3 ;  /* 0x000000000308d2ca */ /* 0x000fe200000e0000 */
[----:B------:R-:W-:Y:S01]  /*55e0*/  @!P5 IMAD.X R0, RZ, RZ, R33, P0 ;  /* 0x000000ffff00d224 */ /* 0x000fe200000e0621 */
[----:B------:R-:W-:Y:S01]  /*55f0*/  @!P5 R2UR UR10, R155 ;  /* 0x000000009b0ad2ca */ /* 0x000fe200000e0000 */
[----:B------:R-:W-:Y:S01]  /*5600*/  @!UP1 UIADD3 UR9, UPT, UPT, UR6, 0x220, URZ ;  /* 0x0000022006099890 */ /* 0x000fe2000fffe0ff */
[----:B------:R-:W-:Y:S01]  /*5610*/  @!P5 R2UR UR11, R165 ;  /* 0x00000000a50bd2ca */ /* 0x000fe200000e0000 */
[----:B------:R-:W-:Y:S01]  /*5620*/  IMAD.IADD R155, R8, 0x1, R143 ;  /* 0x00000001089b7824 */ /* 0x000fe200078e028f */
[----:B------:R-:W-:Y:S01]  /*5630*/  @!P5 R2UR UR7, R0 ;  /* 0x000000000007d2ca */ /* 0x000fe200000e0000 */
[----:B------:R-:W-:Y:S01]  /*5640*/  IMAD.IADD R165, R13, 0x1, R154 ;  /* 0x000000010da57824 */ /* 0x000fe200078e029a */
[C---:B------:R-:W-:Y:S04]  /*5650*/  ISETP.NE.AND P0, PT, R29.reuse, 0x2, PT ;  /* 0x000000021d00780c */ /* 0x040fe80003f05270 */
[----:B------:R-:W-:Y:S01]  /*5660*/  SEL R3, RZ, 0x1, P0 ;  /* 0x00000001ff037807 */ /* 0x000fe20000000000 */
[----:B------:R-:W-:Y:S01]  /*5670*/  IMAD.U32 R10, RZ, RZ, UR8 ;  /* 0x00000008ff0a7e24 */ /* 0x000fe2000f8e00ff */
[----:B------:R-:W-:Y:S01]  /*5680*/  @!UP1 UIADD3 UR8, UPT, UPT, UR6, 0x400, URZ ;  /* 0x0000040006089890 */ /* 0x000fe2000fffe0ff */
[----:B------:R-:W-:Y:S01]  /*5690*/  SEL R29, R29, RZ, P0 ;  /* 0x000000ff1d1d7207 */ /* 0x000fe20000000000 */
[----:B------:R-:W-:Y:S01]  /*56a0*/  VOTEU.ALL UP1, P5 ;  /* 0x0000000000ff7886 */ /* 0x000fe20002820000 */
[----:B------:R-:W-:Y:S02]  /*56b0*/  LOP3.LUT R28, R28, R3, RZ, 0x3c, !PT ;  /* 0x000000031c1c7212 */ /* 0x000fe400078e3cff */
[----:B------:R-:W-:Y:S01]  /*56c0*/  IMAD.U32 R11, RZ, RZ, UR7 ;  /* 0x00000007ff0b7e24 */ /* 0x000fe2000f8e00ff */
[----:B------:R-:W-:Y:S04]  /*56d0*/  @!P5 R2UR UR16, R10 ;  /* 0x000000000a10d2ca */ /* 0x000fe800000e0000 */
[----:B------:R-:W-:Y:S11]  /*56e0*/  @!P5 R2UR UR17, R11 ;  /* 0x000000000b11d2ca */ /* 0x000ff600000e0000 */
[----:B------:R-:W-:Y:S02]  /*56f0*/  @!UPT UIADD3 URZ, UPT, UPT, URZ, URZ, URZ ;  /* 0x000000fffffff290 */ /* 0x000fe4000fffe0ff */
[----:B------:R3:W-:Y:S01]  /*5700*/  @!UP1 UTMALDG.3D [UR8], [UR16], desc[UR14] ;  /* 0x00000e08100095b4 */ /* 0x0007e20008011000 */
[----:B------:R3:W-:Y:S01]  /*5710*/  @!P5 SYNCS.ARRIVE.TRANS64.RED.A0TR RZ, [UR6+0x220], R25 ;  /* 0x00022019ffffd9a7 */ /* 0x0007e20008300406 */
[----:B------:R-:W-:Y:S01]  /*5720*/  UPLOP3.LUT UP1, UPT, UPT, UPT, UPT, 0x80, 0x8 ;  /* 0x000000000008789c */ /* 0x000fe20003f2f070 */
[----:B------:R-:W-:Y:S01]  /*5730*/  SYNCS.ARRIVE.TRANS64.RED.A1T0 RZ, [UR37], RZ ;  /* 0x000000ffffff79a7 */ /* 0x000fe20008100425 */
[----:B------:R-:W-:Y:S09]  /*5740*/  @P3 BRA `(.L_x_106) ;  /* 0xfffffff400b43947 */ /* 0x000ff2000383ffff */
[----:B------:R-:W-:Y:S07]  /*5750*/  MOV R0, UR6 ;  /* 0x0000000600007c02 */ /* 0x000fee0008000f00 */
.L_x_107:
[----:B-1----:R-:W-:-:S04]  /*5760*/  SHF.L.U32 R3, R30, 0x1f, RZ ;  /* 0x0000001f1e037819 */ /* 0x002fc800000006ff */
[----:B------:R1:W2:Y:S03]  /*5770*/  SYNCS.PHASECHK.TRANS64.TRYWAIT P0, [R0+URZ+0x228], R3 ;  /* 0x00022803000075a7 */ /* 0x0002a600080011ff */
[----:B--2---:R-:W-:Y:S05]  /*5780*/  @!P0 NANOSLEEP.SYNCS 0x989680 ;  /* 0x009896800000895d */ /* 0x004fea0003900000 */
[----:B------:R-:W2:Y:S02]  /*5790*/  @!P0 SYNCS.PHASECHK.TRANS64 P0, [R0+URZ+0x228], R3 ;  /* 0x00022803000085a7 */ /* 0x000ea400080010ff */
[----:B--23--:R-:W-:Y:S05]  /*57a0*/  @P0 EXIT ;  /* 0x000000000000094d */ /* 0x00cfea0003800000 */
[----:B------:R-:W-:Y:S05]  /*57b0*/  BRA `(.L_x_107) ;  /* 0xfffffffc00e87947 */ /* 0x000fea000383ffff */
.L_x_98:
[----:B------:R-:W-:-:S06]  /*57c0*/  UISETP.GE.AND UP1, UPT, UR8, 0x4, UPT ;  /* 0x000000040800788c */ /* 0x000fcc000bf26270 */
[----:B------:R-:W-:-:S13]  /*57d0*/  PLOP3.LUT P0, PT, PT, PT, UP1, 0x80, 0x8 ;  /* 0x000000000008781c */ /* 0x000fda0003f0f018 */
[----:B------:R-:W-:Y:S05]  /*57e0*/  @!P0 EXIT ;  /* 0x000000000000894d */ /* 0x000fea0003800000 */
[----:B------:R-:W-:Y:S01]  /*57f0*/  BAR.SYNC.DEFER_BLOCKING 0x6, 0xa0 ;  /* 0x0182800000007b1d */ /* 0x000fe20000010000 */
[C---:B------:R-:W-:Y:S02]  /*5800*/  IMAD.SHL.U32 R3, R166.reuse, 0x40, RZ ;  /* 0x00000040a6037824 */ /* 0x040fe400078e00ff */
[----:B------:R-:W-:Y:S02]  /*5810*/  HFMA2 R76, -RZ, RZ, 0, 0 ;  /* 0x00000000ff4c7431 */ /* 0x000fe400000001ff */
[C---:B------:R-:W-:Y:S01]  /*5820*/  IMAD.SHL.U32 R168, R166.reuse, 0x8, RZ ;  /* 0x00000008a6a87824 */ /* 0x040fe200078e00ff */
[----:B------:R-:W-:Y:S01]  /*5830*/  CS2R R174, SRZ ;  /* 0x0000000000ae7805 */ /* 0x000fe2000001ff00 */
[----:B------:R-:W-:Y:S01]  /*5840*/  IMAD.U32 R79, R166, 0x10000, RZ ;  /* 0x00010000a64f7824 */ /* 0x000fe200078e00ff */
[----:B------:R-:W-:Y:S01]  /*5850*/  UMOV UR43, 0x400 ;  /* 0x00000400002b7882 */ /* 0x000fe20000000000 */
[----:B------:R-:W-:Y:S01]  /*5860*/  LOP3.LUT R5, R3, 0x180, RZ, 0xc0, !PT ;  /* 0x0000018003057812 */ /* 0x000fe200078ec0ff */
[----:B------:R-:W-:Y:S01]  /*5870*/  ULEA UR43, UR37, UR43, 0x18 ;  /* 0x0000002b252b7291 */ /* 0x000fe2000f8ec0ff */
[----:B------:R-:W1:Y:S01]  /*5880*/  LDC R167, c[0x0][0x370] ;  /* 0x0000dc00ffa77b82 */ /* 0x000e620000000800 */
[----:B------:R-:W-:Y:S01]  /*5890*/  LOP3.LUT R79, R79, 0x600000, RZ, 0xc0, !PT ;  /* 0x006000004f4f7812 */ /* 0x000fe200078ec0ff */
[----:B------:R-:W-:Y:S01]  /*58a0*/  IMAD.MOV.U32 R181, RZ, RZ, RZ ;  /* 0x000000ffffb57224 */ /* 0x000fe200078e00ff */
[----:B------:R-:W-:Y:S01]  /*58b0*/  LOP3.LUT R168, R5, 0x30, R168, 0xf8, !PT ;  /* 0x0000003005a87812 */ /* 0x000fe200078ef8a8 */
[----:B------:R-:W-:Y:S01]  /*58c0*/  UIADD3 UR4, UPT, UPT, UR43, 0x2400, URZ ;  /* 0x000024002b047890 */ /* 0x000fe2000fffe0ff */
[----:B------:R-:W-:Y:S01]  /*58d0*/  IMAD.MOV.U32 R173, RZ, RZ, RZ ;  /* 0x000000ffffad7224 */ /* 0x000fe200078e00ff */
[----:B------:R-:W2:Y:S01]  /*58e0*/  LDCU.64 UR46, c[0x0][0x348] ;  /* 0x00006900ff2e77ac */ /* 0x000ea20008000a00 */
[----:B------:R-:W-:Y:S01]  /*58f0*/  LOP3.LUT R168, R168, 0x1e40, R3, 0xf8, !PT ;  /* 0x00001e40a8a87812 */ /* 0x000fe200078ef803 */
[----:B------:R-:W4:Y:S01]  /*5900*/  LDC R74, c[0x0][0xb0c] ;  /* 0x0002c300ff4a7b82 */ /* 0x000f220000000800 */
[----:B------:R-:W-:Y:S01]  /*5910*/  IMAD.SHL.U32 R3, R166, 0x10, RZ ;  /* 0x00000010a6037824 */ /* 0x000fe200078e00ff */
[----:B------:R-:W-:Y:S01]  /*5920*/  MOV R179, UR4 ;  /* 0x0000000400b37c02 */ /* 0x000fe20008000f00 */
[----:B------:R-:W1:Y:S03]  /*5930*/  LDCU.64 UR38, c[0x0][0x888] ;  /* 0x00011100ff2677ac */ /* 0x000e660008000a00 */
[C---:B------:R-:W-:Y:S01]  /*5940*/  LOP3.LUT R5, R3.reuse, 0x20, RZ, 0xc0, !PT ;  /* 0x0000002003057812 */ /* 0x040fe200078ec0ff */
[----:B------:R-:W3:Y:S01]  /*5950*/  LDS R0, [UR43+0x2f0] ;  /* 0x0002f02bff007984 */ /* 0x000ee20008000800 */
[----:B------:R-:W1:Y:S01]  /*5960*/  LDC R170, c[0x0][0xb20] ;  /* 0x0002c800ffaa7b82 */ /* 0x000e620000000800 */
[----:B------:R-:W-:Y:S01]  /*5970*/  LOP3.LUT R3, R3, 0x40, RZ, 0xc0, !PT ;  /* 0x0000004003037812 */ /* 0x000fe200078ec0ff */
[----:B------:R-:W-:-:S06]  /*5980*/  UIADD3 UR42, UPT, UPT, UR43, 0x400, URZ ;  /* 0x000004002b2a7890 */ /* 0x000fcc000fffe0ff */
[----:B------:R-:W1:Y:S08]  /*5990*/  LDC R73, c[0x0][0xb30] ;  /* 0x0002cc00ff497b82 */ /* 0x000e700000000800 */
[----:B------:R-:W1:Y:S08]  /*59a0*/  LDC.64 R152, c[0x0][0xb10] ;  /* 0x0002c400ff987b82 */ /* 0x000e700000000a00 */
[----:B------:R-:W1:Y:S08]  /*59b0*/  LDC.64 R70, c[0x0][0xb18] ;  /* 0x0002c600ff467b82 */ /* 0x000e700000000a00 */
[----:B------:R-:W1:Y:S01]  /*59c0*/  LDC.64 R148, c[0x0][0x888] ;  /* 0x00022200ff947b82 */ /* 0x000e620000000a00 */
[----:B---3--:R-:W-:-:S07]  /*59d0*/  IMAD.IADD R79, R0, 0x1, R79 ;  /* 0x00000001004f7824 */ /* 0x008fce00078e024f */
[----:B------:R-:W3:Y:S01]  /*59e0*/  LDC.64 R68, c[0x0][0xb28] ;  /* 0x0002ca00ff447b82 */ /* 0x000ee20000000a00 */
[----:B------:R-:W-:-:S05]  /*59f0*/  VIADD R0, R168, UR43 ;  /* 0x0000002ba8007c36 */ /* 0x000fca0008000000 */
[--C-:B------:R-:W-:Y:S02]  /*5a00*/  IADD3 R178, PT, PT, -R5, 0x400, R0.reuse ;  /* 0x0000040005b27810 */ /* 0x100fe40007ffe100 */
[----:B------:R-:W1:Y:S01]  /*5a10*/  LDC.64 R150, c[0x0][0x890] ;  /* 0x00022400ff967b82 */ /* 0x000e620000000a00 */
[----:B------:R-:W-:Y:S02]  /*5a20*/  IADD3 R177, PT, PT, -R3, 0x400, R0 ;  /* 0x0000040003b17810 */ /* 0x000fe40007ffe100 */
[----:B------:R-:W-:-:S05]  /*5a30*/  IMAD.IADD R176, R178, 0x1, -R3 ;  /* 0x00000001b2b07824 */ /* 0x000fca00078e0a03 */
[----:B------:R-:W1:Y:S08]  /*5a40*/  LDC.64 R146, c[0x0][0x8b0] ;  /* 0x00022c00ff927b82 */ /* 0x000e700000000a00 */
[----:B------:R-:W1:Y:S08]  /*5a50*/  LDC.64 R144, c[0x0][0x8a8] ;  /* 0x00022a00ff907b82 */ /* 0x000e700000000a00 */
[----:B--2-4-:R-:W1:Y:S02]  /*5a60*/  LDC R172, c[0x0][0x374] ;  /* 0x0000dd00ffac7b82 */ /* 0x014e640000000800 */
.L_x_125:
[C---:B------:R-:W-:Y:S02]  /*5a70*/  LEA R0, R181.reuse, UR43, 0x3 ;  /* 0x0000002bb5007c11 */ /* 0x040fe4000f8e18ff */
[----:B------:R-:W-:Y:S02]  /*5a80*/  SHF.L.U32 R3, R174, 0x1f, RZ ;  /* 0x0000001fae037819 */ /* 0x000fe400000006ff */
[----:B------:R-:W-:Y:S02]  /*5a90*/  LEA R16, R181, UR43, 0x4 ;  /* 0x0000002bb5107c11 */ /* 0x000fe4000f8e20ff */
[----:B--2---:R-:W2:Y:S02]  /*5aa0*/  SYNCS.PHASECHK.TRANS64.TRYWAIT P0, [R0+URZ+0x240], R3 ;  /* 0x00024003000075a7 */ /* 0x004ea400080011ff */
[----:B-12---:R-:W-:Y:S05]  /*5ab0*/  @!P0 BRA `(.L_x_108) ;  /* 0x0000003400308947 */ /* 0x006fea0003800000 */
.L_x_217:
[----:B------:R-:W4:Y:S01]  /*5ac0*/  LDC.64 R12, c[0x0][0xb10] ;  /* 0x0002c400ff0c7b82 */ /* 0x000f220000000a00 */
[----:B------:R-:W3:Y:S01]  /*5ad0*/  LDS.128 R16, [R16+0x2d0] ;  /* 0x0002d00010107984 */ /* 0x000ee20000000c00 */
[----:B-1----:R-:W-:Y:S01]  /*5ae0*/  ISETP.NE.AND P1, PT, R73, 0x1, PT ;  /* 0x000000014900780c */ /* 0x002fe20003f25270 */
[----:B--2---:R-:W-:Y:S01]  /*5af0*/  VIADD R0, R0, 0x250 ;  /* 0x0000025000007836 */ /* 0x004fe20000000000 */
[----:B------:R-:W-:Y:S04]  /*5b00*/  ISETP.GE.AND P0, PT, R72, 0x1, PT ;  /* 0x000000014800780c */ /* 0x000fe80003f06270 */
[----:B------:R-:W1:Y:S01]  /*5b10*/  LDC.64 R10, c[0x0][0xb18] ;  /* 0x0002c600ff0a7b82 */ /* 0x000e620000000a00 */
[----:B------:R-:W-:Y:S01]  /*5b20*/  PRMT R0, RZ, 0x654, R0 ;  /* 0x00000654ff007816 */ /* 0x000fe20000000000 */
[----:B------:R-:W-:Y:S01]  /*5b30*/  @!PT LDS RZ, [RZ] ;  /* 0x00000000fffff984 */ /* 0x000fe20000000800 */
[----:B------:R-:W-:Y:S01]  /*5b40*/  @!PT LDS RZ, [RZ] ;  /* 0x00000000fffff984 */ /* 0x000fe20000000800 */
[----:B------:R-:W-:Y:S01]  /*5b50*/  @!PT LDS RZ, [RZ] ;  /* 0x00000000fffff984 */ /* 0x000fe20000000800 */
[----:B------:R-:W-:Y:S01]  /*5b60*/  @!PT LDS RZ, [RZ] ;  /* 0x00000000fffff984 */ /* 0x000fe20000000800 */
[----:B------:R2:W-:Y:S06]  /*5b70*/  MEMBAR.ALL.CTA ;  /* 0x0000000000007992 */ /* 0x0005ec0000008000 */
[----:B--2---:R-:W2:Y:S01]  /*5b80*/  FENCE.VIEW.ASYNC.S ;  /* 0x00000000000073c6 */ /* 0x004ea20000000000 */
[----:B------:R-:W1:Y:S08]  /*5b90*/  @!P1 LDC R14, c[0x0][0xb20] ;  /* 0x0002c800ff0e9b82 */ /* 0x000e700000000800 */
[----:B------:R-:W1:Y:S01]  /*5ba0*/  @!P1 LDC R9, c[0x0][0xb0c] ;  /* 0x0002c300ff099b82 */ /* 0x000e620000000800 */
[----:B--2---:R2:W-:Y:S01]  /*5bb0*/  SYNCS.ARRIVE.TRANS64.RED.A1T0 RZ, [R0+URZ], RZ ;  /* 0x000000ff00ff79a7 */ /* 0x0045e200081004ff */
[----:B---3--:R-:W-:Y:S04]  /*5bc0*/  LOP3.LUT P4, RZ, R18, 0x1, RZ, 0xc0, !PT ;  /* 0x0000000112ff7812 */ /* 0x008fe8000788c0ff */
[----:B------:R-:W-:Y:S09]  /*5bd0*/  P2R R180, PR, RZ, 0x10 ;  /* 0x00000010ffb47803 */ /* 0x000ff20000000000 */
[----:B------:R-:W-:Y:S02]  /*5be0*/  @P4 MOV R77, R16 ;  /* 0x00000010004d4202 */ /* 0x000fe40000000f00 */
[----:B------:R-:W-:Y:S01]  /*5bf0*/  @P4 LOP3.LUT R75, R17, 0xffff, RZ, 0xc0, !PT ;  /* 0x0000ffff114b4812 */ /* 0x000fe200078ec0ff */
[----:B--2-4-:R-:W-:Y:S06]  /*5c00*/  @!P0 BRA `(.L_x_109) ;  /* 0x0000000000a48947 */ /* 0x014fec0003800000 */
[----:B------:R-:W-:Y:S01]  /*5c10*/  IMAD.HI.U32 R21, R172, R71, RZ ;  /* 0x00000047ac157227 */ /* 0x000fe200078e00ff */
[----:B------:R-:W-:Y:S02]  /*5c20*/  ISETP.NE.AND P0, PT, R70, 0x1, PT ;  /* 0x000000014600780c */ /* 0x000fe40003f05270 */
[----:B------:R-:W-:Y:S01]  /*5c30*/  ISETP.NE.AND P2, PT, R72, 0x1, PT ;  /* 0x000000014800780c */ /* 0x000fe20003f45270 */
[----:B------:R-:W-:Y:S01]  /*5c40*/  IMAD.HI.U32 R20, R167, R152, RZ ;  /* 0x00000098a7147227 */ /* 0x000fe200078e00ff */
[----:B------:R-:W-:Y:S02]  /*5c50*/  SHF.R.U32.HI R21, RZ, R170, R21 ;  /* 0x000000aaff157219 */ /* 0x000fe40000011615 */
[----:B------:R-:W-:Y:S01]  /*5c60*/  ISETP.NE.AND P3, PT, R74, 0x1, PT ;  /* 0x000000014a00780c */ /* 0x000fe20003f65270 */
[----:B------:R-:W-:Y:S01]  /*5c70*/  IMAD.HI.U32 R24, R77, R152, RZ ;  /* 0x000000984d187227 */ /* 0x000fe200078e00ff */
[----:B------:R-:W-:Y:S02]  /*5c80*/  SHF.R.U32.HI R20, RZ, R153, R20 ;  /* 0x00000099ff147219 */ /* 0x000fe40000011614 */
[----:B------:R-:W-:Y:S01]  /*5c90*/  SEL R3, R172, R21, !P0 ;  /* 0x00000015ac037207 */ /* 0x000fe20004000000 */
[----:B------:R-:W-:Y:S01]  /*5ca0*/  IMAD.HI.U32 R21, R75, R71, RZ ;  /* 0x000000474b157227 */ /* 0x000fe200078e00ff */
[----:B------:R-:W-:Y:S02]  /*5cb0*/  SEL R7, R167, R20, !P3 ;  /* 0x00000014a7077207 */ /* 0x000fe40005800000 */
[----:B------:R-:W-:Y:S01]  /*5cc0*/  SHF.R.U32.HI R24, RZ, R153, R24 ;  /* 0x00000099ff187219 */ /* 0x000fe20000011618 */
[-C--:B------:R-:W-:Y:S04]  /*5cd0*/  IMAD.HI.U32 R20, R3, R68.reuse, RZ ;  /* 0x0000004403147227 */ /* 0x080fe800078e00ff */
[----:B------:R-:W-:Y:S01]  /*5ce0*/  IMAD.HI.U32 R22, R7, R68, RZ ;  /* 0x0000004407167227 */ /* 0x000fe200078e00ff */
[-C--:B------:R-:W-:Y:S02]  /*5cf0*/  @P2 SHF.R.U32.HI R3, RZ, R69.reuse, R20 ;  /* 0x00000045ff032219 */ /* 0x080fe40000011614 */
[----:B------:R-:W-:Y:S02]  /*5d00*/  SHF.R.U32.HI R20, RZ, R170, R21 ;  /* 0x000000aaff147219 */ /* 0x000fe40000011615 */
[----:B------:R-:W-:Y:S01]  /*5d10*/  @P2 SHF.R.U32.HI R7, RZ, R69, R22 ;  /* 0x00000045ff072219 */ /* 0x000fe20000011616 */
[C---:B------:R-:W-:Y:S01]  /*5d20*/  IMAD R2, R72.reuse, R3, RZ ;  /* 0x0000000348027224 */ /* 0x040fe200078e02ff */
[----:B------:R-:W-:Y:S02]  /*5d30*/  SEL R5, R75, R20, !P0 ;  /* 0x000000144b057207 */ /* 0x000fe40004000000 */
[----:B------:R-:W-:Y:S01]  /*5d40*/  SEL R3, R77, R24, !P3 ;  /* 0x000000184d037207 */ /* 0x000fe20005800000 */
[----:B------:R-:W-:Y:S01]  /*5d50*/  IMAD R4, R72, R7, RZ ;  /* 0x0000000748047224 */ /* 0x000fe200078e02ff */
[C---:B------:R-:W-:Y:S01]  /*5d60*/  ISETP.GE.AND P0, PT, R5.reuse, R2, PT ;  /* 0x000000020500720c */ /* 0x040fe20003f06270 */
[----:B------:R-:W-:Y:S03]  /*5d70*/  IMAD.HI.U32 R6, R5, R68, RZ ;  /* 0x0000004405067227 */ /* 0x000fe600078e00ff */
[----:B------:R-:W-:Y:S01]  /*5d80*/  ISETP.GE.OR P0, PT, R3, R4, P0 ;  /* 0x000000040300720c */ /* 0x000fe20000706670 */
[----:B------:R-:W-:Y:S01]  /*5d90*/  IMAD.MOV R4, RZ, RZ, -R3 ;  /* 0x000000ffff047224 */ /* 0x000fe200078e0a03 */
[-C--:B------:R-:W-:Y:S03]  /*5da0*/  SHF.R.U32.HI R6, RZ, R69.reuse, R6 ;  /* 0x00000045ff067219 */ /* 0x080fe60000011606 */
[----:B------:R-:W-:Y:S01]  /*5db0*/  IMAD R77, R74, R4, R77 ;  /* 0x000000044a4d7224 */ /* 0x000fe200078e024d */
[----:B------:R-:W-:Y:S05]  /*5dc0*/  SEL R15, R5, R6, !P2 ;  /* 0x00000006050f7207 */ /* 0x000fea0005000000 */
[----:B------:R-:W-:Y:S02]  /*5dd0*/  IMAD.MOV R6, RZ, RZ, -R15 ;  /* 0x000000ffff067224 */ /* 0x000fe400078e0a0f */
[C---:B------:R-:W-:Y:S04]  /*5de0*/  @!P0 IMAD.HI.U32 R2, R3.reuse, R68, RZ ;  /* 0x0000004403028227 */ /* 0x040fe800078e00ff */
[----:B------:R-:W-:Y:S01]  /*5df0*/  IMAD R6, R72, R6, R5 ;  /* 0x0000000648067224 */ /* 0x000fe200078e0205 */
[----:B------:R-:W-:Y:S04]  /*5e00*/  @!P0 SHF.R.U32.HI R2, RZ, R69, R2 ;  /* 0x00000045ff028219 */ /* 0x000fe80000011602 */
[----:B------:R-:W-:Y:S02]  /*5e10*/  @!P0 SEL R0, R3, R2, !P2 ;  /* 0x0000000203008207 */ /* 0x000fe40005000000 */
[----:B------:R-:W-:Y:S02]  /*5e20*/  IADD3 R2, PT, PT, -R5, RZ, RZ ;  /* 0x000000ff05027210 */ /* 0x000fe40007ffe1ff */
[----:B------:R-:W-:Y:S01]  /*5e30*/  @!P0 IADD3 R8, PT, PT, R15, -R0, RZ ;  /* 0x800000000f088210 */ /* 0x000fe20007ffe0ff */
[----:B------:R-:W-:Y:S02]  /*5e40*/  @!P0 IMAD R0, R7, R6, R0 ;  /* 0x0000000607008224 */ /* 0x000fe400078e0200 */
[----:B------:R-:W-:Y:S02]  /*5e50*/  IMAD R75, R70, R2, R75 ;  /* 0x00000002464b7224 */ /* 0x000fe400078e024b */
[----:B------:R-:W-:Y:S02]  /*5e60*/  @!P0 IMAD R5, R8, R72, R3 ;  /* 0x0000004808058224 */ /* 0x000fe400078e0203 */
[----:B------:R-:W-:Y:S04]  /*5e70*/  @!P0 IMAD.MOV.U32 R3, RZ, RZ, R0 ;  /* 0x000000ffff038224 */ /* 0x000fe800078e0000 */
[----:B------:R-:W-:Y:S02]  /*5e80*/  IMAD R77, R3, R74, R77 ;  /* 0x0000004a034d7224 */ /* 0x000fe400078e024d */
[----:B------:R-:W-:Y:S07]  /*5e90*/  IMAD R75, R5, R70, R75 ;  /* 0x00000046054b7224 */ /* 0x000fee00078e024b */
.L_x_109:
[----:B------:R-:W-:Y:S01]  /*5ea0*/  @!P1 IMAD.HI.U32 R0, R77, R12, RZ ;  /* 0x0000000c4d009227 */ /* 0x000fe200078e00ff */
[----:B-1----:R-:W-:Y:S01]  /*5eb0*/  @!P1 ISETP.NE.AND P0, PT, R10, 0x1, PT ;  /* 0x000000010a00980c */ /* 0x002fe20003f05270 */
[----:B------:R-:W-:Y:S01]  /*5ec0*/  ULOP3.LUT UP0, URZ, UR42, 0x1b0, URZ, 0xc0, !UPT ;  /* 0x000001b02aff7892 */ /* 0x000fe2000f80c0ff */
[----:B------:R-:W-:Y:S01]  /*5ed0*/  @!P1 ISETP.NE.AND P2, PT, R9, 0x1, PT ;  /* 0x000000010900980c */ /* 0x000fe20003f45270 */
[----:B------:R-:W-:Y:S01]  /*5ee0*/  @!P1 IMAD.HI.U32 R3, R75, R11, RZ ;  /* 0x0000000b4b039227 */ /* 0x000fe200078e00ff */
[----:B------:R-:W-:Y:S02]  /*5ef0*/  @!P1 SHF.R.U32.HI R0, RZ, R13, R0 ;  /* 0x0000000dff009219 */ /* 0x000fe40000011600 */
[----:B------:R-:W-:Y:S01]  /*5f00*/  @P4 SHF.R.U32.HI R171, RZ, 0x10, R17 ;  /* 0x00000010ffab4819 */ /* 0x000fe20000011611 */
[----:B------:R-:W-:Y:S01]  /*5f10*/  VIADD R181, R181, 0x1 ;  /* 0x00000001b5b57836 */ /* 0x000fe20000000000 */
[----:B------:R-:W-:Y:S02]  /*5f20*/  @!P1 SHF.R.U32.HI R2, RZ, R14, R3 ;  /* 0x0000000eff029219 */ /* 0x000fe40000011603 */
[----:B------:R-:W-:Y:S02]  /*5f30*/  @!P1 SEL R3, R77, R0, !P2 ;  /* 0x000000004d039207 */ /* 0x000fe40005000000 */
[----:B------:R-:W-:Y:S05]  /*5f40*/  @!P1 SEL R2, R75, R2, !P0 ;  /* 0x000000024b029207 */ /* 0x000fea0004000000 */
[----:B------:R-:W-:Y:S02]  /*5f50*/  @!P1 IMAD.IADD R0, R2, 0x1, -R3 ;  /* 0x0000000102009824 */ /* 0x000fe400078e0a03 */
[----:B------:R-:W-:Y:S02]  /*5f60*/  @!P1 IMAD.IADD R2, R3, 0x1, -R2 ;  /* 0x0000000103029824 */ /* 0x000fe400078e0a02 */
[----:B------:R-:W-:Y:S02]  /*5f70*/  @!P1 IMAD R77, R0, R9, R77 ;  /* 0x00000009004d9224 */ /* 0x000fe400078e024d */
[----:B------:R-:W-:Y:S01]  /*5f80*/  @!P1 IMAD R75, R2, R10, R75 ;  /* 0x0000000a024b9224 */ /* 0x000fe200078e024b */
[----:B------:R-:W-:Y:S06]  /*5f90*/  BRA.U !UP0, `(.L_x_110) ;  /* 0x0000000108407547 */ /* 0x000fec000b800000 */
[----:B------:R-:W1:Y:S01]  /*5fa0*/  LDCU.64 UR8, c[0x4][0x80] ;  /* 0x01001000ff0877ac */ /* 0x000e620008000a00 */
[----:B------:R-:W-:Y:S01]  /*5fb0*/  MOV R3, 0x0 ;  /* 0x0000000000037802 */ /* 0x000fe20000000f00 */
[----:B------:R-:W-:Y:S02]  /*5fc0*/  HFMA2 R12, -RZ, RZ, 0, 5.9604644775390625e-08 ;  /* 0x00000001ff0c7431 */ /* 0x000fe400000001ff */
[----:B------:R-:W-:Y:S02]  /*5fd0*/  IMAD.MOV.U32 R8, RZ, RZ, 0x70 ;  /* 0x00000070ff087424 */ /* 0x000fe400078e00ff */
[----:B------:R-:W-:Y:S01]  /*5fe0*/  IMAD.MOV.U32 R13, RZ, RZ, RZ ;  /* 0x000000ffff0d7224 */ /* 0x000fe200078e00ff */
[----:B------:R-:W2:Y:S01]  /*5ff0*/  LDCU.64 UR6, c[0x4][0x88] ;  /* 0x01001100ff0677ac */ /* 0x000ea20008000a00 */
[----:B------:R-:W3:Y:S01]  /*6000*/  LDC.64 R2, c[0x4][R3] ;  /* 0x0100000003027b82 */ /* 0x000ee20000000a00 */
[----:B------:R-:W4:Y:S01]  /*6010*/  LDCU.64 UR4, c[0x4][0x8] ;  /* 0x01000100ff0477ac */ /* 0x000f220008000a00 */
[----:B-1----:R-:W-:Y:S01]  /*6020*/  MOV R5, UR9 ;  /* 0x0000000900057c02 */ /* 0x002fe20008000f00 */
[----:B------:R-:W-:Y:S01]  /*6030*/  IMAD.U32 R4, RZ, RZ, UR8 ;  /* 0x00000008ff047e24 */ /* 0x000fe2000f8e00ff */
[----:B--2---:R-:W-:Y:S01]  /*6040*/  MOV R7, UR7 ;  /* 0x0000000700077c02 */ /* 0x004fe20008000f00 */
[----:B------:R-:W-:Y:S01]  /*6050*/  IMAD.U32 R6, RZ, RZ, UR6 ;  /* 0x00000006ff067e24 */ /* 0x000fe2000f8e00ff */
[----:B----4-:R-:W-:Y:S01]  /*6060*/  MOV R11, UR5 ;  /* 0x00000005000b7c02 */ /* 0x010fe20008000f00 */
[----:B------:R-:W-:Y:S02]  /*6070*/  IMAD.U32 R10, RZ, RZ, UR4 ;  /* 0x00000004ff0a7e24 */ /* 0x000fe4000f8e00ff */
[----:B------:R-:W-:Y:S07]  /*6080*/  LEPC R20, `(.L_x_110) ;  /* 0x000000001014794e */ /* 0x000fee0000000000 */
[----:B---3-5:R-:W-:Y:S05]  /*6090*/  CALL.ABS.NOINC R2 ;  /* 0x0000000002007343 */ /* 0x028fea0003c00000 */
.L_x_110:
[----:B------:R-:W-:Y:S01]  /*60a0*/  LOP3.LUT P0, RZ, R179, 0x1b0, RZ, 0xc0, !PT ;  /* 0x000001b0b3ff7812 */ /* 0x000fe2000780c0ff */
[----:B------:R-:W-:Y:S11]  /*60b0*/  BSSY.RECONVERGENT B6, `(.L_x_111) ;  /* 0x0000013000067945 */ /* 0x000ff60003800200 */
[----:B------:R-:W-:Y:S01]  /*60c0*/  @!UPT UIADD3 URZ, UPT, UPT, URZ, URZ, URZ ;  /* 0x000000fffffff290 */ /* 0x000fe2000fffe0ff */
[----:B------:R-:W-:Y:S05]  /*60d0*/  @!P0 BRA `(.L_x_112) ;  /* 0x0000000000408947 */ /* 0x000fea0003800000 */
        /* <DEDUP_REMOVED lines=16> */
.L_x_112:
[----:B------:R-:W-:Y:S05]  /*61e0*/  BSYNC.RECONVERGENT B6 ;  /* 0x0000000000067941 */ /* 0x000fea0003800200 */
.L_x_111:
[----:B------:R-:W-:Y:S01]  /*61f0*/  ISETP.NE.U32.AND P3, PT, R150, RZ, PT ;  /* 0x000000ff9600720c */ /* 0x000fe20003f65070 */
[----:B------:R-:W-:Y:S01]  /*6200*/  UISETP.NE.AND UP1, UPT, UR44, URZ, UPT ;  /* 0x000000ff2c00728c */ /* 0x000fe2000bf25270 */
[----:B------:R-:W-:Y:S02]  /*6210*/  ISETP.NE.U32.AND P4, PT, R146, RZ, PT ;  /* 0x000000ff9200720c */ /* 0x000fe40003f85070 */
[----:B------:R-:W-:Y:S02]  /*6220*/  ISETP.NE.AND.EX P3, PT, R151, RZ, PT, P3 ;  /* 0x000000ff9700720c */ /* 0x000fe40003f65330 */
[----:B------:R-:W-:Y:S02]  /*6230*/  PLOP3.LUT P1, PT, PT, PT, PT, 0x8, 0x80 ;  /* 0x000000000080781c */ /* 0x000fe40003f2e170 */
[----:B------:R-:W-:Y:S02]  /*6240*/  PLOP3.LUT P0, PT, PT, PT, UP1, 0x80, 0x8 ;  /* 0x000000000008781c */ /* 0x000fe40003f0f018 */
[----:B------:R-:W-:Y:S02]  /*6250*/  ISETP.NE.AND.EX P4, PT, R147, RZ, PT, P4 ;  /* 0x000000ff9300720c */ /* 0x000fe40003f85340 */
[----:B------:R-:W1:Y:S09]  /*6260*/  @UP1 LDCU.64 UR4, c[0x0][0x888] ;  /* 0x00011100ff0417ac */ /* 0x000e720008000a00 */
[----:B------:R-:W-:Y:S01]  /*6270*/  @P0 PLOP3.LUT P1, PT, P3, PT, PT, 0x80, 0x8 ;  /* 0x000000000008081c */ /* 0x000fe20001f2f070 */
[----:B-1----:R-:W-:Y:S04]  /*6280*/  @UP1 UISETP.NE.U32.AND UP0, UPT, UR4, URZ, UPT ;  /* 0x000000ff0400128c */ /* 0x002fe8000bf05070 */
[----:B------:R-:W-:Y:S04]  /*6290*/  @UP1 UISETP.NE.AND.EX UP0, UPT, UR5, URZ, UPT, UP0 ;  /* 0x000000ff0500128c */ /* 0x000fe8000bf05300 */
[----:B------:R-:W-:Y:S01]  /*62a0*/  @UP1 USEL UR4, URZ, 0xffffffff, UP0 ;  /* 0xffffffffff041887 */ /* 0x000fe20008000000 */
[----:B------:R-:W-:Y:S11]  /*62b0*/  @!P3 BRA `(.L_x_113) ;  /* 0x00000000002cb947 */ /* 0x000ff60003800000 */
[----:B------:R-:W-:Y:S01]  /*62c0*/  ISETP.NE.U32.AND P2, PT, R148, RZ, PT ;  /* 0x000000ff9400720c */ /* 0x000fe20003f45070 */
[----:B------:R-:W-:Y:S03]  /*62d0*/  IMAD.MOV.U32 R164, RZ, RZ, 0x1 ;  /* 0x00000001ffa47424 */ /* 0x000fe600078e00ff */
[----:B------:R-:W-:Y:S11]  /*62e0*/  ISETP.NE.AND.EX P2, PT, R149, RZ, PT, P2 ;  /* 0x000000ff9500720c */ /* 0x000ff60003f45320 */
[----:B------:R-:W-:Y:S02]  /*62f0*/  @!UPT UIADD3 URZ, UPT, UPT, URZ, URZ, URZ ;  /* 0x000000fffffff290 */ /* 0x000fe4000fffe0ff */
[----:B------:R-:W1:Y:S01]  /*6300*/  @P2 LDC.64 R2, c[0x0][0x888] ;  /* 0x00022200ff022b82 */ /* 0x000e620000000a00 */
[----:B------:R-:W-:Y:S04]  /*6310*/  @P2 IMAD R0, R150, UR36, RZ ;  /* 0x0000002496002c24 */ /* 0x000fe8000f8e02ff */
[----:B-1----:R-:W-:Y:S04]  /*6320*/  @P2 IMAD.WIDE R2, R0, 0x4, R2 ;  /* 0x0000000400022825 */ /* 0x002fe800078e0202 */
[----:B------:R-:W-:Y:S01]  /*6330*/  HFMA2 R0, -RZ, RZ, 0, 5.9604644775390625e-08 ;  /* 0x00000001ff007431 */ /* 0x000fe200000001ff */
[----:B-----5:R1:W5:Y:S04]  /*6340*/  @P2 LDG.E R81, desc[UR40][R2.64] ;  /* 0x0000002802512981 */ /* 0x020368000c1e1900 */
[----:B------:R-:W-:Y:S01]  /*6350*/  @!P2 PRMT R164, R0, 0x7610, R164 ;  /* 0x0000761000a4a816 */ /* 0x000fe200000000a4 */
[----:B-1----:R-:W2:Y:S06]  /*6360*/  @!P2 LDC R81, c[0x0][0x880] ;  /* 0x00022000ff51ab82 */ /* 0x002eac0000000800 */
.L_x_113:
[----:B------:R-:W-:Y:S05]  /*6370*/  @!P4 BRA `(.L_x_114) ;  /* 0x000000000020c947 */ /* 0x000fea0003800000 */
[----:B------:R-:W-:Y:S04]  /*6380*/  ISETP.NE.U32.AND P2, PT, R144, RZ, PT ;  /* 0x000000ff9000720c */ /* 0x000fe80003f45070 */
[----:B------:R-:W-:Y:S11]  /*6390*/  ISETP.NE.AND.EX P2, PT, R145, RZ, PT, P2 ;  /* 0x000000ff9100720c */ /* 0x000ff60003f45320 */
[----:B------:R-:W-:Y:S02]  /*63a0*/  @!UPT UIADD3 URZ, UPT, UPT, URZ, URZ, URZ ;  /* 0x000000fffffff290 */ /* 0x000fe4000fffe0ff */
[----:B------:R-:W1:Y:S01]  /*63b0*/  @P2 LDC.64 R2, c[0x0][0x8a8] ;  /* 0x00022a00ff022b82 */ /* 0x000e620000000a00 */
[----:B------:R-:W-:Y:S04]  /*63c0*/  @P2 IMAD R0, R146, UR36, RZ ;  /* 0x0000002492002c24 */ /* 0x000fe8000f8e02ff */
[----:B-1----:R-:W-:Y:S05]  /*63d0*/  @P2 IMAD.WIDE R2, R0, 0x4, R2 ;  /* 0x0000000400022825 */ /* 0x002fea00078e0202 */
[----:B-----5:R1:W5:Y:S02]  /*63e0*/  @P2 LDG.E R78, desc[UR40][R2.64] ;  /* 0x00000028024e2981 */ /* 0x020364000c1e1900 */
[----:B-1----:R-:W3:Y:S02]  /*63f0*/  @!P2 LDC R78, c[0x0][0x8a0] ;  /* 0x00022800ff4eab82 */ /* 0x002ee40000000800 */
.L_x_114:
[----:B--2--5:R-:W-:Y:S01]  /*6400*/  @P0 FSETP.NEU.AND P4, PT, R81, RZ, PT ;  /* 0x000000ff5100020b */ /* 0x024fe20003f8d000 */
[----:B------:R-:W-:Y:S01]  /*6410*/  IMAD.U32 R0, RZ, RZ, UR4 ;  /* 0x00000004ff007e24 */ /* 0x000fe2000f8e00ff */
[----:B------:R-:W-:Y:S01]  /*6420*/  @P0 LOP3.LUT P2, RZ, R164, 0xff, RZ, 0xc0, !PT ;  /* 0x000000ffa4ff0812 */ /* 0x000fe2000784c0ff */
[----:B------:R-:W-:Y:S01]  /*6430*/  BSSY B1, `(.L_x_115) ;  /* 0x000003d000017945 */ /* 0x000fe20003800000 */
[----:B------:R-:W-:Y:S01]  /*6440*/  @P0 SEL R3, RZ, 0xffffffff, P4 ;  /* 0xffffffffff030807 */ /* 0x000fe20002000000 */
[C---:B------:R-:W-:Y:S01]  /*6450*/  IMAD R64, R76.reuse, 0x40, R79 ;  /* 0x000000404c407824 */ /* 0x040fe200078e024f */
[----:B------:R-:W-:Y:S02]  /*6460*/  LEA R156, R76, UR43, 0x3 ;  /* 0x0000002b4c9c7c11 */ /* 0x000fe4000f8e18ff */
[----:B------:R-:W-:Y:S02]  /*6470*/  CS2R R86, SRZ ;  /* 0x0000000000567805 */ /* 0x000fe4000001ff00 */
[----:B------:R-:W-:Y:S02]  /*6480*/  @P1 SEL R3, R0, R3, !P2 ;  /* 0x0000000300031207 */ /* 0x000fe40005000000 */
[----:B------:R-:W-:Y:S02]  /*6490*/  CS2R R84, SRZ ;  /* 0x0000000000547805 */ /* 0x000fe4000001ff00 */
[----:B------:R-:W-:Y:S02]  /*64a0*/  SHF.L.U32 R5, R175, 0x1f, RZ ;  /* 0x0000001faf057819 */ /* 0x000fe400000006ff */
[----:B------:R-:W-:Y:S02]  /*64b0*/  CS2R R90, SRZ ;  /* 0x00000000005a7805 */ /* 0x000fe4000001ff00 */
[----:B------:R-:W-:Y:S02]  /*64c0*/  @P0 LOP3.LUT R3, R3, 0x1, RZ, 0xc0, !PT ;  /* 0x0000000103030812 */ /* 0x000fe400078ec0ff */
[----:B------:R-:W-:Y:S02]  /*64d0*/  CS2R R88, SRZ ;  /* 0x0000000000587805 */ /* 0x000fe4000001ff00 */
[----:B------:R-:W-:Y:S02]  /*64e0*/  PLOP3.LUT P5, PT, PT, PT, PT, 0x8, 0x80 ;  /* 0x000000000080781c */ /* 0x000fe40003fae170 */
[----:B------:R-:W-:Y:S02]  /*64f0*/  CS2R R98, SRZ ;  /* 0x0000000000627805 */ /* 0x000fe4000001ff00 */
[----:B------:R-:W-:Y:S02]  /*6500*/  ISETP.NE.U32.OR P1, PT, R3, 0x1, !P0 ;  /* 0x000000010300780c */ /* 0x000fe40004725470 */
[----:B------:R-:W-:Y:S02]  /*6510*/  CS2R R96, SRZ ;  /* 0x0000000000607805 */ /* 0x000fe4000001ff00 */
[----:B------:R-:W-:Y:S02]  /*6520*/  CS2R R94, SRZ ;  /* 0x00000000005e7805 */ /* 0x000fe4000001ff00 */
[----:B------:R-:W-:Y:S07]  /*6530*/  CS2R R92, SRZ ;  /* 0x00000000005c7805 */ /* 0x000fee000001ff00 */
[----:B------:R-:W-:Y:S04]  /*6540*/  @P1 SHF.L.U32 R2, R173, 0x1f, RZ ;  /* 0x0000001fad021819 */ /* 0x000fe800000006ff */
[----:B------:R-:W1:Y:S01]  /*6550*/  @P1 SYNCS.PHASECHK.TRANS64.TRYWAIT P0, [UR43+0x220], R2 ;  /* 0x00022002ff0015a7 */ /* 0x000e62000800112b */
[----:B------:R2:W4:Y:S01]  /*6560*/  SYNCS.PHASECHK.TRANS64.TRYWAIT P4, [R156+URZ+0x260], R5 ;  /* 0x000260059c0075a7 */ /* 0x00052200080811ff */
[----:B-1----:R-:W-:Y:S01]  /*6570*/  @P1 PLOP3.LUT P5, PT, P0, PT, PT, 0x8, 0x80 ;  /* 0x000000000080181c */ /* 0x002fe200007ae170 */
[----:B------:R-:W-:Y:S01]  /*6580*/  @!UPT UIADD3 URZ, UPT, UPT, URZ, URZ, URZ ;  /* 0x000000fffffff290 */ /* 0x000fe2000fffe0ff */
[----:B--2-4-:R-:W-:Y:S11]  /*6590*/  @!P1 BRA `(.L_x_116) ;  /* 0x0000000000989947 */ /* 0x014ff60003800000 */
[----:B------:R-:W-:Y:S01]  /*65a0*/  ISETP.NE.U32.AND P0, PT, RZ, UR38, PT ;  /* 0x00000026ff007c0c */ /* 0x000fe2000bf05070 */
[----:B------:R-:W-:Y:S01]  /*65b0*/  BSSY B0, `(.L_x_117) ;  /* 0x0000016000007945 */ /* 0x000fe20003800000 */
[----:B------:R-:W-:Y:S02]  /*65c0*/  FSETP.NEU.AND P2, PT, R81, RZ, PT ;  /* 0x000000ff5100720b */ /* 0x000fe40003f4d000 */
[----:B------:R-:W-:Y:S02]  /*65d0*/  CS2R R94, SRZ ;  /* 0x00000000005e7805 */ /* 0x000fe4000001ff00 */
[----:B------:R-:W-:Y:S02]  /*65e0*/  ISETP.NE.AND.EX P0, PT, RZ, UR39, PT, P0 ;  /* 0x00000027ff007c0c */ /* 0x000fe4000bf05300 */
[----:B------:R-:W-:Y:S02]  /*65f0*/  CS2R R92, SRZ ;  /* 0x00000000005c7805 */ /* 0x000fe4000001ff00 */
[----:B------:R-:W-:Y:S02]  /*6600*/  LOP3.LUT P1, RZ, R164, 0xff, RZ, 0xc0, !PT ;  /* 0x000000ffa4ff7812 */ /* 0x000fe4000782c0ff */
[----:B------:R-:W-:Y:S02]  /*6610*/  CS2R R98, SRZ ;  /* 0x0000000000627805 */ /* 0x000fe4000001ff00 */
[----:B------:R-:W-:Y:S02]  /*6620*/  SEL R0, RZ, 0xffffffff, P2 ;  /* 0xffffffffff007807 */ /* 0x000fe40001000000 */
[----:B------:R-:W-:Y:S02]  /*6630*/  CS2R R96, SRZ ;  /* 0x0000000000607805 */ /* 0x000fe4000001ff00 */
[----:B------:R-:W-:Y:S02]  /*6640*/  SEL R3, RZ, 0xffffffff, P0 ;  /* 0xffffffffff037807 */ /* 0x000fe40000000000 */
[----:B------:R-:W-:Y:S02]  /*6650*/  CS2R R90, SRZ ;  /* 0x00000000005a7805 */ /* 0x000fe4000001ff00 */
[----:B------:R-:W-:Y:S02]  /*6660*/  CS2R R88, SRZ ;  /* 0x0000000000587805 */ /* 0x000fe4000001ff00 */
[----:B------:R-:W-:Y:S02]  /*6670*/  CS2R R86, SRZ ;  /* 0x0000000000567805 */ /* 0x000fe4000001ff00 */
[----:B------:R-:W-:Y:S02]  /*6680*/  @P3 SEL R0, R3, R0, !P1 ;  /* 0x0000000003003207 */ /* 0x000fe40004800000 */
[----:B------:R-:W-:Y:S02]  /*6690*/  CS2R R84, SRZ ;  /* 0x0000000000547805 */ /* 0x000fe4000001ff00 */
[----:B------:R-:W-:Y:S04]  /*66a0*/  LOP3.LUT R0, R0, 0x1, RZ, 0xc0, !PT ;  /* 0x0000000100007812 */ /* 0x000fe800078ec0ff */
[----:B------:R-:W-:Y:S01]  /*66b0*/  ISETP.NE.U32.AND P0, PT, R0, 0x1, PT ;  /* 0x000000010000780c */ /* 0x000fe20003f05070 */
[----:B------:R-:W-:Y:S01]  /*66c0*/  @!UPT UIADD3 URZ, UPT, UPT, URZ, URZ, URZ ;  /* 0x000000fffffff290 */ /* 0x000fe2000fffe0ff */
[----:B------:R-:W-:Y:S11]  /*66d0*/  @!P5 BRA `(.L_x_118) ;  /* 0x00000000000cd947 */ /* 0x000ff60003800000 */
[----:B------:R-:W-:Y:S04]  /*66e0*/  SHF.L.U32 R3, R173, 0x1f, RZ ;  /* 0x0000001fad037819 */ /* 0x000fe800000006ff */
[----:B------:R-:W1:Y:S02]  /*66f0*/  SYNCS.PHASECHK.TRANS64.TRYWAIT P1, [UR43+0x220], R3 ;  /* 0x00022003ff0075a7 */ /* 0x000e64000802112b */
[----:B-1----:R-:W-:Y:S05]  /*6700*/  @!P1 BRA `(.L_x_119) ;  /* 0x0000002800309947 */ /* 0x002fea0003800000 */
.L_x_118:
[----:B------:R-:W-:Y:S05]  /*6710*/  BSYNC B0 ;  /* 0x0000000000007941 */ /* 0x000fea0003800000 */
.L_x_117:
[----:B------:R2:W4:Y:S01]  /*6720*/  @P0 LDS.128 R92, [R168+UR43+0x400] ;  /* 0x0004002ba85c0984 */ /* 0x0005220008000c00 */
[----:B------:R-:W-:Y:S01]  /*6730*/  UIADD3 UR4, UPT, UPT, UR43, 0x228, URZ ;  /* 0x000002282b047890 */ /* 0x000fe2000fffe0ff */
[----:B------:R-:W-:Y:S02]  /*6740*/  LOP3.LUT R173, R173, 0x1, RZ, 0x3c, !PT ;  /* 0x00000001adad7812 */ /* 0x000fe400078e3cff */
[----:B------:R2:W1:Y:S01]  /*6750*/  @P0 LDS.128 R96, [R178+0x10] ;  /* 0x00001000b2600984 */ /* 0x0004620000000c00 */
[----:B------:R-:W-:Y:S03]  /*6760*/  UPRMT UR4, UR37, 0x654, UR4 ;  /* 0x0000065425047896 */ /* 0x000fe60008000004 */
[----:B------:R2:W1:Y:S04]  /*6770*/  @P0 LDS.128 R88, [R177+0x20] ;  /* 0x00002000b1580984 */ /* 0x0004680000000c00 */
[----:B------:R2:W1:Y:S01]  /*6780*/  @P0 LDS.128 R84, [R176+0x30] ;  /* 0x00003000b0540984 */ /* 0x0004620000000c00 */
[----:B------:R-:W-:Y:S01]  /*6790*/  @!PT LDS RZ, [RZ] ;  /* 0x00000000fffff984 */ /* 0x000fe20000000800 */
[----:B------:R-:W-:Y:S01]  /*67a0*/  @!PT LDS RZ, [RZ] ;  /* 0x00000000fffff984 */ /* 0x000fe20000000800 */
[----:B------:R-:W-:Y:S01]  /*67b0*/  @!PT LDS RZ, [RZ] ;  /* 0x00000000fffff984 */ /* 0x000fe20000000800 */
[----:B------:R-:W-:Y:S01]  /*67c0*/  @!PT LDS RZ, [RZ] ;  /* 0x00000000fffff984 */ /* 0x000fe20000000800 */
[----:B------:R5:W-:Y:S06]  /*67d0*/  MEMBAR.ALL.CTA ;  /* 0x0000000000007992 */ /* 0x000bec0000008000 */
[----:B-----5:R-:W5:Y:S02]  /*67e0*/  FENCE.VIEW.ASYNC.S ;  /* 0x00000000000073c6 */ /* 0x020f640000000000 */
[----:B-----5:R-:W-:Y:S01]  /*67f0*/  SYNCS.ARRIVE.TRANS64.RED.A1T0 RZ, [UR4], RZ ;  /* 0x000000ffffff79a7 */ /* 0x020fe20008100404 */
.L_x_116:
[----:B------:R-:W-:Y:S05]  /*6800*/  BSYNC B1 ;  /* 0x0000000000017941 */ /* 0x000fea0003800000 */
.L_x_115:
[----:B-1----:R-:W-:Y:S04]  /*6810*/  SHF.R.U32.HI R0, RZ, 0x15, R64 ;  /* 0x00000015ff007819 */ /* 0x002fe80000011640 */
[----:B------:R-:W-:Y:S01]  /*6820*/  LOP3.LUT P0, RZ, R0, 0x3, R169, 0x48, !PT ;  /* 0x0000000300ff7812 */ /* 0x000fe200078048a9 */
[----:B------:R-:W-:Y:S01]  /*6830*/  @!UPT UIADD3 URZ, UPT, UPT, URZ, URZ, URZ ;  /* 0x000000fffffff290 */ /* 0x000fe2000fffe0ff */
[----:B------:R-:W-:Y:S11]  /*6840*/  @P4 BRA `(.L_x_120) ;  /* 0x0000000000084947 */ /* 0x000ff60003800000 */
[----:B------:R-:W1:Y:S02]  /*6850*/  SYNCS.PHASECHK.TRANS64.TRYWAIT P1, [R156+URZ+0x260], R5 ;  /* 0x000260059c0075a7 */ /* 0x000e6400080211ff */
[----:B-1----:R-:W-:Y:S05]  /*6860*/  @!P1 BRA `(.L_x_121) ;  /* 0x0000002400f09947 */ /* 0x002fea0003800000 */
.L_x_120:
[----:B------:R-:W-:Y:S05]  /*6870*/  @!P0 BRA `(.L_x_122) ;  /* 0x0000000000408947 */ /* 0x000fea0003800000 */
[----:B------:R-:W1:Y:S01]  /*6880*/  LDCU.64 UR8, c[0x4][0x70] ;  /* 0x01000e00ff0877ac */ /* 0x000e620008000a00 */
[----:B------:R-:W-:Y:S01]  /*6890*/  MOV R3, 0x0 ;  /* 0x0000000000037802 */ /* 0x000fe20000000f00 */
[----:B------:R-:W-:Y:S02]  /*68a0*/  HFMA2 R12, -RZ, RZ, 0, 5.9604644775390625e-08 ;  /* 0x00000001ff0c7431 */ /* 0x000fe400000001ff */
[----:B------:R-:W-:Y:S02]  /*68b0*/  IMAD.MOV.U32 R8, RZ, RZ, 0x192 ;  /* 0x00000192ff087424 */ /* 0x000fe400078e00ff */
[----:B------:R-:W-:Y:S01]  /*68c0*/  IMAD.MOV.U32 R13, RZ, RZ, RZ ;  /* 0x000000ffff0d7224 */ /* 0x000fe200078e00ff */
[----:B------:R-:W5:Y:S01]  /*68d0*/  LDCU.64 UR6, c[0x4][0x78] ;  /* 0x01000f00ff0677ac */ /* 0x000f620008000a00 */
[----:B------:R-:W2:Y:S01]  /*68e0*/  LDC.64 R2, c[0x4][R3] ;  /* 0x0100000003027b82 */ /* 0x000ea20000000a00 */
[----:B------:R-:W3:Y:S01]  /*68f0*/  LDCU.64 UR4, c[0x4][0x10] ;  /* 0x01000200ff0477ac */ /* 0x000ee20008000a00 */
[----:B-1----:R-:W-:Y:S01]  /*6900*/  MOV R5, UR9 ;  /* 0x0000000900057c02 */ /* 0x002fe20008000f00 */
[----:B------:R-:W-:Y:S01]  /*6910*/  IMAD.U32 R4, RZ, RZ, UR8 ;  /* 0x00000008ff047e24 */ /* 0x000fe2000f8e00ff */
[----:B-----5:R-:W-:Y:S01]  /*6920*/  MOV R7, UR7 ;  /* 0x0000000700077c02 */ /* 0x020fe20008000f00 */
[----:B------:R-:W-:Y:S01]  /*6930*/  IMAD.U32 R6, RZ, RZ, UR6 ;  /* 0x00000006ff067e24 */ /* 0x000fe2000f8e00ff */
[----:B---3--:R-:W-:Y:S01]  /*6940*/  MOV R11, UR5 ;  /* 0x00000005000b7c02 */ /* 0x008fe20008000f00 */
[----:B------:R-:W-:Y:S02]  /*6950*/  IMAD.U32 R10, RZ, RZ, UR4 ;  /* 0x00000004ff0a7e24 */ /* 0x000fe4000f8e00ff */
[----:B------:R-:W-:Y:S07]  /*6960*/  LEPC R20, `(.L_x_122) ;  /* 0x000000001014794e */ /* 0x000fee0000000000 */
[----:B--2-4-:R-:W-:Y:S05]  /*6970*/  CALL.ABS.NOINC R2 ;  /* 0x0000000002007343 */ /* 0x014fea0003c00000 */
.L_x_122:
[----:B------:R-:W-:Y:S01]  /*6980*/  LOP3.LUT P0, RZ, R166, 0x60, RZ, 0xc0, !PT ;  /* 0x00000060a6ff7812 */ /* 0x000fe2000780c0ff */
[----:B------:R-:W-:Y:S05]  /*6990*/  WARPSYNC.ALL ;  /* 0x0000000000007948 */ /* 0x000fea0003800000 */
[----:B------:R-:W-:Y:S01]  /*69a0*/  R2UR UR4, R64 ;  /* 0x00000000400472ca */ /* 0x000fe200000e0000 */
[----:B------:R-:W-:Y:S01]  /*69b0*/  BSSY.RECONVERGENT B0, `(.L_x_123) ;  /* 0x0000121000007945 */ /* 0x000fe20003800200 */
[-C--:B----4-:R-:W-:Y:S02]  /*69c0*/  F2FP.F16.E4M3.UNPACK_B R82, R92.reuse ;  /* 0x0000005cff52723e */ /* 0x090fe400020006ff */
[----:B------:R-:W-:Y:S02]  /*69d0*/  F2FP.F16.E4M3.UNPACK_B R109, R92.H1 ;  /* 0x0000005cff6d723e */ /* 0x000fe400030006ff */
[-C--:B------:R-:W-:Y:S01]  /*69e0*/  F2FP.F16.E4M3.UNPACK_B R107, R93.reuse ;  /* 0x0000005dff6b723e */ /* 0x080fe200020006ff */
[--C-:B------:R-:W-:Y:S01]  /*69f0*/  HADD2.F32 R80, -RZ, R82.reuse.H0_H0 ;  /* 0x20000052ff507230 */ /* 0x100fe20000004100 */
[----:B------:R-:W-:Y:S01]  /*6a00*/  F2FP.F16.E4M3.UNPACK_B R105, R93.H1 ;  /* 0x0000005dff69723e */ /* 0x000fe200030006ff */
[----:B------:R-:W-:Y:S01]  /*6a10*/  HADD2.F32 R82, -RZ, R82.H1_H1 ;  /* 0x30000052ff527230 */ /* 0x000fe20000004100 */
[-C--:B------:R-:W-:Y:S01]  /*6a20*/  F2FP.F16.E4M3.UNPACK_B R130, R84.reuse ;  /* 0x00000054ff82723e */ /* 0x080fe200020006ff */
[--C-:B------:R-:W-:Y:S01]  /*6a30*/  HADD2.F32 R83, -RZ, R109.reuse.H0_H0 ;  /* 0x2000006dff537230 */ /* 0x100fe20000004100 */
[----:B------:R-:W-:Y:S01]  /*6a40*/  F2FP.F16.E4M3.UNPACK_B R132, R84.H1 ;  /* 0x00000054ff84723e */ /* 0x000fe200030006ff */
[----:B------:R-:W3:Y:S01]  /*6a50*/  LDTM.x64 R4, tmem[UR4] ;  /* 0x00000004000479ee */ /* 0x000ee20008340000 */
[----:B------:R-:W-:Y:S01]  /*6a60*/  NOP ;  /* 0x0000000000007918 */ /* 0x000fe20000000000 */
[----:B------:R-:W-:Y:S01]  /*6a70*/  R2UR UR5, R156 ;  /* 0x000000009c0572ca */ /* 0x000fe200000e0000 */
[--C-:B------:R-:W-:Y:S01]  /*6a80*/  HADD2.F32 R129, -RZ, R130.reuse.H0_H0 ;  /* 0x20000082ff817230 */ /* 0x100fe20000004100 */
[----:B------:R-:W-:Y:S01]  /*6a90*/  F2FP.F16.E4M3.UNPACK_B R93, R94 ;  /* 0x0000005eff5d723e */ /* 0x000fe200020006ff */
[----:B------:R-:W-:Y:S01]  /*6aa0*/  HADD2.F32 R130, -RZ, R130.H1_H1 ;  /* 0x30000082ff827230 */ /* 0x000fe20000004100 */
[-C--:B------:R-:W-:Y:S01]  /*6ab0*/  F2FP.F16.E4M3.UNPACK_B R134, R85.reuse ;  /* 0x00000055ff86723e */ /* 0x080fe200020006ff */
[----:B------:R-:W-:Y:S01]  /*6ac0*/  HADD2.F32 R84, -RZ, R109.H1_H1 ;  /* 0x3000006dff547230 */ /* 0x000fe20000004100 */
[----:B------:R-:W-:Y:S01]  /*6ad0*/  F2FP.F16.E4M3.UNPACK_B R136, R85.H1 ;  /* 0x00000055ff88723e */ /* 0x000fe200030006ff */
[--C-:B------:R-:W-:Y:S01]  /*6ae0*/  HADD2.F32 R85, -RZ, R107.reuse.H0_H0 ;  /* 0x2000006bff557230 */ /* 0x100fe20000004100 */
[-C--:B------:R-:W-:Y:S01]  /*6af0*/  F2FP.F16.E4M3.UNPACK_B R138, R86.reuse ;  /* 0x00000056ff8a723e */ /* 0x080fe200020006ff */
[--C-:B------:R-:W-:Y:S01]  /*6b00*/  HADD2.F32 R133, -RZ, R134.reuse.H0_H0 ;  /* 0x20000086ff857230 */ /* 0x100fe20000004100 */
[----:B------:R-:W-:Y:S01]  /*6b10*/  F2FP.F16.E4M3.UNPACK_B R140, R86.H1 ;  /* 0x00000056ff8c723e */ /* 0x000fe200030006ff */
[----:B------:R-:W-:Y:S01]  /*6b20*/  HADD2.F32 R86, -RZ, R107.H1_H1 ;  /* 0x3000006bff567230 */ /* 0x000fe20000004100 */
[----:B------:R-:W-:Y:S01]  /*6b30*/  F2FP.F16.E4M3.UNPACK_B R142, R87 ;  /* 0x00000057ff8e723e */ /* 0x000fe200020006ff */
[----:B------:R-:W-:Y:S01]  /*6b40*/  UIADD3 UR5, UPT, UPT, UR5, 0x280, URZ ;  /* 0x0000028005057890 */ /* 0x000fe2000fffe0ff */
[----:B------:R-:W-:Y:S01]  /*6b50*/  HADD2.F32 R134, -RZ, R134.H1_H1 ;  /* 0x30000086ff867230 */ /* 0x000fe20000004100 */
[----:B------:R-:W-:Y:S01]  /*6b60*/  F2FP.F16.E4M3.UNPACK_B R114, R88 ;  /* 0x00000058ff72723e */ /* 0x000fe200020006ff */
[--C-:B------:R-:W-:Y:S01]  /*6b70*/  HADD2.F32 R137, -RZ, R138.reuse.H0_H0 ;  /* 0x2000008aff897230 */ /* 0x100fe20000004100 */
[----:B------:R-:W-:Y:S01]  /*6b80*/  UPRMT UR5, UR37, 0x654, UR5 ;  /* 0x0000065425057896 */ /* 0x000fe20008000005 */
[----:B------:R-:W-:Y:S01]  /*6b90*/  HADD2.F32 R138, -RZ, R138.H1_H1 ;  /* 0x3000008aff8a7230 */ /* 0x000fe20000004100 */
[-C--:B------:R-:W-:Y:S01]  /*6ba0*/  F2FP.F16.E4M3.UNPACK_B R118, R89.reuse ;  /* 0x00000059ff76723e */ /* 0x080fe200020006ff */
[--C-:B------:R-:W-:Y:S01]  /*6bb0*/  HADD2.F32 R113, -RZ, R114.reuse.H0_H0 ;  /* 0x20000072ff717230 */ /* 0x100fe20000004100 */
[----:B------:R-:W-:Y:S01]  /*6bc0*/  F2FP.F16.E4M3.UNPACK_B R120, R89.H1 ;  /* 0x00000059ff78723e */ /* 0x000fe200030006ff */
[C---:B---3--:R-:W-:Y:S01]  /*6bd0*/  FMUL R4, R78.reuse, R4 ;  /* 0x000000044e047220 */ /* 0x048fe20000400000 */
[C---:B------:R-:W-:Y:S01]  /*6be0*/  FMUL R5, R78.reuse, R5 ;  /* 0x000000054e057220 */ /* 0x040fe20000400000 */
[C---:B------:R-:W-:Y:S01]  /*6bf0*/  FMUL R8, R78.reuse, R8 ;  /* 0x000000084e087220 */ /* 0x040fe20000400000 */
[C---:B------:R-:W-:Y:S01]  /*6c00*/  FMUL R9, R78.reuse, R9 ;  /* 0x000000094e097220 */ /* 0x040fe20000400000 */
[----:B------:R-:W-:Y:S01]  /*6c10*/  SYNCS.ARRIVE.TRANS64.RED.A1T0 RZ, [UR5], RZ ;  /* 0x000000ffffff79a7 */ /* 0x000fe20008100405 */
[C---:B------:R-:W-:Y:S01]  /*6c20*/  FFMA R4, R81.reuse, R80, R4 ;  /* 0x0000005051047223 */ /* 0x040fe20000000004 */
[C---:B------:R-:W-:Y:S01]  /*6c30*/  FFMA R5, R81.reuse, R82, R5 ;  /* 0x0000005251057223 */ /* 0x040fe20000000005 */
[----:B------:R-:W-:Y:S02]  /*6c40*/  HADD2.F32 R89, -RZ, R93.H0_H0 ;  /* 0x2000005dff597230 */ /* 0x000fe40000004100 */
[C---:B------:R-:W-:Y:S01]  /*6c50*/  FMUL R12, R78.reuse, R12 ;  /* 0x0000000c4e0c7220 */ /* 0x040fe20000400000 */
        /* <DEDUP_REMOVED lines=11> */
[----:B------:R-:W-:Y:S02]  /*6d10*/  HADD2.F32 R114, -RZ, R114.H1_H1 ;  /* 0x30000072ff727230 */ /* 0x000fe40000004100 */
[C---:B------:R-:W-:Y:S01]  /*6d20*/  FMUL R32, R78.reuse, R36 ;  /* 0x000000244e207220 */ /* 0x040fe20000400000 */
[C---:B------:R-:W-:Y:S01]  /*6d30*/  FMUL R33, R78.reuse, R37 ;  /* 0x000000254e217220 */ /* 0x040fe20000400000 */
[--C-:B------:R-:W-:Y:S02]  /*6d40*/  HADD2.F32 R117, -RZ, R118.reuse.H0_H0 ;  /* 0x20000076ff757230 */ /* 0x100fe40000004100 */
[C---:B------:R-:W-:Y:S01]  /*6d50*/  FMUL R36, R78.reuse, R40 ;  /* 0x000000284e247220 */ /* 0x040fe20000400000 */
[----:B------:R-:W-:Y:S02]  /*6d60*/  HADD2.F32 R118, -RZ, R118.H1_H1 ;  /* 0x30000076ff767230 */ /* 0x000fe40000004100 */
        /* <DEDUP_REMOVED lines=8> */
[----:B------:R-:W-:Y:S01]  /*6df0*/  F2FP.F16.E4M3.UNPACK_B R92, R94.H1 ;  /* 0x0000005eff5c723e */ /* 0x000fe200030006ff */
[C---:B------:R-:W-:Y:S01]  /*6e00*/  FMUL R53, R78.reuse, R57 ;  /* 0x000000394e357220 */ /* 0x040fe20000400000 */
[C---:B------:R-:W-:Y:S01]  /*6e10*/  FMUL R56, R78.reuse, R60 ;  /* 0x0000003c4e387220 */ /* 0x040fe20000400000 */
[----:B------:R-:W-:Y:S01]  /*6e20*/  F2FP.F16.E4M3.UNPACK_B R141, R87.H1 ;  /* 0x00000057ff8d723e */ /* 0x000fe200030006ff */
[C---:B------:R-:W-:Y:S01]  /*6e30*/  FMUL R57, R78.reuse, R61 ;  /* 0x0000003d4e397220 */ /* 0x040fe20000400000 */
[----:B------:R-:W-:Y:S02]  /*6e40*/  HADD2.F32 R80, -RZ, R142.H1_H1 ;  /* 0x3000008eff507230 */ /* 0x000fe40000004100 */
[C---:B------:R-:W-:Y:S01]  /*6e50*/  FMUL R60, R78.reuse, R64 ;  /* 0x000000404e3c7220 */ /* 0x040fe20000400000 */
[----:B------:R-:W-:Y:S01]  /*6e60*/  F2FP.F16.E4M3.UNPACK_B R116, R88.H1 ;  /* 0x00000058ff74723e */ /* 0x000fe200030006ff */
[C---:B------:R-:W-:Y:S01]  /*6e70*/  FMUL R61, R78.reuse, R65 ;  /* 0x000000414e3d7220 */ /* 0x040fe20000400000 */
[C---:B------:R-:W-:Y:S01]  /*6e80*/  FMUL R6, R78.reuse, R6 ;  /* 0x000000064e067220 */ /* 0x040fe20000400000 */
[----:B------:R-:W-:Y:S01]  /*6e90*/  F2FP.F16.E4M3.UNPACK_B R94, R95 ;  /* 0x0000005fff5e723e */ /* 0x000fe200020006ff */
[C---:B------:R-:W-:Y:S01]  /*6ea0*/  FMUL R7, R78.reuse, R7 ;  /* 0x000000074e077220 */ /* 0x040fe20000400000 */
[--C-:B------:R-:W-:Y:S02]  /*6eb0*/  HADD2.F32 R87, -RZ, R105.reuse.H0_H0 ;  /* 0x20000069ff577230 */ /* 0x100fe40000004100 */
[C---:B------:R-:W-:Y:S01]  /*6ec0*/  FFMA R6, R81.reuse, R83, R6 ;  /* 0x0000005351067223 */ /* 0x040fe20000000006 */
[----:B------:R-:W-:Y:S01]  /*6ed0*/  F2FP.F16.E4M3.UNPACK_B R122, R90 ;  /* 0x0000005aff7a723e */ /* 0x000fe200020006ff */
[C---:B------:R-:W-:Y:S01]  /*6ee0*/  FFMA R7, R81.reuse, R84, R7 ;  /* 0x0000005451077223 */ /* 0x040fe20000000007 */
[C---:B------:R-:W-:Y:S01]  /*6ef0*/  FFMA R8, R81.reuse, R85, R8 ;  /* 0x0000005551087223 */ /* 0x040fe20000000008 */
[----:B------:R-:W-:Y:S01]  /*6f00*/  F2FP.F16.E4M3.UNPACK_B R124, R90.H1 ;  /* 0x0000005aff7c723e */ /* 0x000fe200030006ff */
[----:B------:R-:W-:Y:S02]  /*6f10*/  HADD2.F32 R88, -RZ, R105.H1_H1 ;  /* 0x30000069ff587230 */ /* 0x000fe40000004100 */
[----:B------:R-:W-:Y:S01]  /*6f20*/  FFMA R9, R81, R86, R9 ;  /* 0x0000005651097223 */ /* 0x000fe20000000009 */
[----:B------:R-:W-:Y:S01]  /*6f30*/  F2FP.SATFINITE.E4M3.F32.PACK_AB_MERGE_C R156, R7, R6, RZ ;  /* 0x00000006079c723e */ /* 0x000fe200048070ff */
[----:B------:R-:W-:Y:S02]  /*6f40*/  HADD2.F32 R90, -RZ, R93.H1_H1 ;  /* 0x3000005dff5a7230 */ /* 0x000fe40000004100 */
[C---:B------:R-:W-:Y:S01]  /*6f50*/  FMUL R10, R78.reuse, R10 ;  /* 0x0000000a4e0a7220 */ /* 0x040fe20000400000 */
[--C-:B------:R-:W-:Y:S01]  /*6f60*/  HADD2.F32 R93, -RZ, R94.reuse.H0_H0 ;  /* 0x2000005eff5d7230 */ /* 0x100fe20000004100 */
[----:B------:R-:W-:Y:S01]  /*6f70*/  F2FP.SATFINITE.E4M3.F32.PACK_AB_MERGE_C R156, R5, R4, R156 ;  /* 0x00000004059c723e */ /* 0x000fe2000480709c */
[----:B------:R-:W-:Y:S02]  /*6f80*/  HADD2.F32 R94, -RZ, R94.H1_H1 ;  /* 0x3000005eff5e7230 */ /* 0x000fe40000004100 */
[C---:B------:R-:W-:Y:S01]  /*6f90*/  FFMA R10, R81.reuse, R87, R10 ;  /* 0x00000057510a7223 */ /* 0x040fe2000000000a */
[--C-:B------:R-:W-:Y:S02]  /*6fa0*/  HADD2.F32 R121, -RZ, R122.reuse.H0_H0 ;  /* 0x2000007aff797230 */ /* 0x100fe40000004100 */
[C---:B------:R-:W-:Y:S01]  /*6fb0*/  FMUL R11, R78.reuse, R11 ;  /* 0x0000000b4e0b7220 */ /* 0x040fe20000400000 */
[----:B------:R-:W-:Y:S01]  /*6fc0*/  F2FP.F16.E4M3.UNPACK_B R126, R91 ;  /* 0x0000005bff7e723e */ /* 0x000fe200020006ff */
[----:B------:R-:W-:Y:S01]  /*6fd0*/  HADD2.F32 R122, -RZ, R122.H1_H1 ;  /* 0x3000007aff7a7230 */ /* 0x000fe20000004100 */
[----:B------:R-:W-:Y:S01]  /*6fe0*/  F2FP.F16.E4M3.UNPACK_B R103, R95.H1 ;  /* 0x0000005fff67723e */ /* 0x000fe200030006ff */
[C---:B------:R-:W-:Y:S01]  /*6ff0*/  FFMA R11, R81.reuse, R88, R11 ;  /* 0x00000058510b7223 */ /* 0x040fe2000000000b */
[----:B------:R-:W-:Y:S01]  /*7000*/  F2FP.F16.E4M3.UNPACK_B R128, R91.H1 ;  /* 0x0000005bff80723e */ /* 0x000fe200030006ff */
[----:B------:R-:W-:Y:S02]  /*7010*/  HADD2.F32 R91, -RZ, R92.H0_H0 ;  /* 0x2000005cff5b7230 */ /* 0x000fe40000004100 */
[C---:B------:R-:W-:Y:S01]  /*7020*/  FFMA R12, R81.reuse, R89, R12 ;  /* 0x00000059510c7223 */ /* 0x040fe2000000000c */
[----:B------:R-:W-:Y:S01]  /*7030*/  FFMA R13, R81, R90, R13 ;  /* 0x0000005a510d7223 */ /* 0x000fe2000000000d */
[----:B------:R-:W-:Y:S01]  /*7040*/  F2FP.SATFINITE.E4M3.F32.PACK_AB_MERGE_C R157, R11, R10, RZ ;  /* 0x0000000a0b9d723e */ /* 0x000fe200048070ff */
[--C-:B------:R-:W-:Y:S01]  /*7050*/  HADD2.F32 R125, -RZ, R126.reuse.H0_H0 ;  /* 0x2000007eff7d7230 */ /* 0x100fe20000004100 */
[----:B------:R-:W-:Y:S01]  /*7060*/  F2FP.F16.E4M3.UNPACK_B R101, R96 ;  /* 0x00000060ff65723e */ /* 0x000fe200020006ff */
[----:B------:R-:W-:Y:S01]  /*7070*/  HADD2.F32 R126, -RZ, R126.H1_H1 ;  /* 0x3000007eff7e7230 */ /* 0x000fe20000004100 */
[----:B------:R-:W-:Y:S01]  /*7080*/  F2FP.SATFINITE.E4M3.F32.PACK_AB_MERGE_C R157, R9, R8, R157 ;  /* 0x00000008099d723e */ /* 0x000fe2000480709d */
[----:B------:R-:W-:Y:S02]  /*7090*/  HADD2.F32 R83, -RZ, R142.H0_H0 ;  /* 0x2000008eff537230 */ /* 0x000fe40000004100 */
[C---:B------:R-:W-:Y:S01]  /*70a0*/  FMUL R14, R78.reuse, R14 ;  /* 0x0000000e4e0e7220 */ /* 0x040fe20000400000 */
[----:B------:R-:W-:Y:S02]  /*70b0*/  HADD2.F32 R92, -RZ, R92.H1_H1 ;  /* 0x3000005cff5c7230 */ /* 0x000fe40000004100 */
[C---:B------:R-:W-:Y:S01]  /*70c0*/  FMUL R15, R78.reuse, R15 ;  /* 0x0000000f4e0f7220 */ /* 0x040fe20000400000 */
[----:B------:R-:W-:Y:S01]  /*70d0*/  F2FP.F16.E4M3.UNPACK_B R100, R96.H1 ;  /* 0x00000060ff64723e */ /* 0x000fe200030006ff */
[--C-:B------:R-:W-:Y:S02]  /*70e0*/  HADD2.F32 R95, -RZ, R103.reuse.H0_H0 ;  /* 0x20000067ff5f7230 */ /* 0x100fe40000004100 */
[C---:B------:R-:W-:Y:S01]  /*70f0*/  FFMA R14, R81.reuse, R91, R14 ;  /* 0x0000005b510e7223 */ /* 0x040fe2000000000e */
[C---:B------:R-:W-:Y:S01]  /*7100*/  FFMA R15, R81.reuse, R92, R15 ;  /* 0x0000005c510f7223 */ /* 0x040fe2000000000f */
[C---:B------:R-:W-:Y:S01]  /*7110*/  FFMA R16, R81.reuse, R93, R16 ;  /* 0x0000005d51107223 */ /* 0x040fe20000000010 */
[----:B------:R-:W-:Y:S01]  /*7120*/  FFMA R17, R81, R94, R17 ;  /* 0x0000005e51117223 */ /* 0x000fe20000000011 */
[-C--:B------:R-:W-:Y:S01]  /*7130*/  F2FP.F16.E4M3.UNPACK_B R102, R97.reuse ;  /* 0x00000061ff66723e */ /* 0x080fe200020006ff */
[----:B------:R-:W-:Y:S01]  /*7140*/  HADD2.F32 R96, -RZ, R103.H1_H1 ;  /* 0x30000067ff607230 */ /* 0x000fe20000004100 */
[----:B------:R-:W-:Y:S01]  /*7150*/  F2FP.SATFINITE.E4M3.F32.PACK_AB_MERGE_C R158, R15, R14, RZ ;  /* 0x0000000e0f9e723e */ /* 0x000fe200048070ff */
[C---:B------:R-:W-:Y:S01]  /*7160*/  FMUL R18, R78.reuse, R18 ;  /* 0x000000124e127220 */ /* 0x040fe20000400000 */
[----:B------:R-:W-:Y:S01]  /*7170*/  F2FP.F16.E4M3.UNPACK_B R104, R97.H1 ;  /* 0x00000061ff68723e */ /* 0x000fe200030006ff */
[--C-:B------:R-:W-:Y:S01]  /*7180*/  HADD2.F32 R97, -RZ, R101.reuse.H0_H0 ;  /* 0x20000065ff617230 */ /* 0x100fe20000004100 */
[----:B------:R-:W-:Y:S01]  /*7190*/  F2FP.SATFINITE.E4M3.F32.PACK_AB_MERGE_C R158, R13, R12, R158 ;  /* 0x0000000c0d9e723e */ /* 0x000fe2000480709e */
[C---:B------:R-:W-:Y:S01]  /*71a0*/  FFMA R18, R81.reuse, R95, R18 ;  /* 0x0000005f51127223 */ /* 0x040fe20000000012 */
[----:B------:R-:W-:Y:S01]  /*71b0*/  F2FP.F16.E4M3.UNPACK_B R110, R99 ;  /* 0x00000063ff6e723e */ /* 0x000fe200020006ff */
[C---:B------:R-:W-:Y:S01]  /*71c0*/  FMUL R19, R78.reuse, R19 ;  /* 0x000000134e137220 */ /* 0x040fe20000400000 */
[----:B------:R-:W-:Y:S01]  /*71d0*/  F2FP.F16.E4M3.UNPACK_B R112, R99.H1 ;  /* 0x00000063ff70723e */ /* 0x000fe200030006ff */
[----:B------:R-:W-:Y:S01]  /*71e0*/  HADD2.F32 R99, -RZ, R101.H1_H1 ;  /* 0x30000065ff637230 */ /* 0x000fe20000004100 */
[-C--:B------:R-:W-:Y:S01]  /*71f0*/  F2FP.F16.E4M3.UNPACK_B R106, R98.reuse ;  /* 0x00000062ff6a723e */ /* 0x080fe200020006ff */
[----:B------:R-:W-:Y:S01]  /*7200*/  HADD2.F32 R101, -RZ, R102.H0_H0 ;  /* 0x20000066ff657230 */ /* 0x000fe20000004100 */
[----:B------:R-:W-:Y:S01]  /*7210*/  F2FP.F16.E4M3.UNPACK_B R108, R98.H1 ;  /* 0x00000062ff6c723e */ /* 0x000fe200030006ff */
[----:B------:R-:W-:Y:S02]  /*7220*/  HADD2.F32 R98, -RZ, R100.H0_H0 ;  /* 0x20000064ff627230 */ /* 0x000fe40000004100 */
[C---:B------:R-:W-:Y:S01]  /*7230*/  FFMA R19, R81.reuse, R96, R19 ;  /* 0x0000006051137223 */ /* 0x040fe20000000013 */
[C---:B------:R-:W-:Y:S01]  /*7240*/  FFMA R0, R81.reuse, R97, R0 ;  /* 0x0000006151007223 */ /* 0x040fe20000000000 */
[----:B------:R-:W-:Y:S01]  /*7250*/  FFMA R2, R81, R99, R2 ;  /* 0x0000006351027223 */ /* 0x000fe20000000002 */
[----:B------:R-:W-:Y:S02]  /*7260*/  HADD2.F32 R102, -RZ, R102.H1_H1 ;  /* 0x30000066ff667230 */ /* 0x000fe40000004100 */
[C---:B------:R-:W-:Y:S01]  /*7270*/  FMUL R3, R78.reuse, R22 ;  /* 0x000000164e037220 */ /* 0x040fe20000400000 */
[----:B------:R-:W-:Y:S01]  /*7280*/  HADD2.F32 R100, -RZ, R100.H1_H1 ;  /* 0x30000064ff647230 */ /* 0x000fe20000004100 */
[----:B------:R-:W-:Y:S01]  /*7290*/  F2FP.SATFINITE.E4M3.F32.PACK_AB_MERGE_C R159, R19, R18, RZ ;  /* 0x00000012139f723e */ /* 0x000fe200048070ff */
[--C-:B------:R-:W-:Y:S02]  /*72a0*/  HADD2.F32 R105, -RZ, R106.reuse.H0_H0 ;  /* 0x2000006aff697230 */ /* 0x100fe40000004100 */
[----:B------:R-:W-:Y:S01]  /*72b0*/  FFMA R3, R81, R98, R3 ;  /* 0x0000006251037223 */ /* 0x000fe20000000003 */
[----:B------:R-:W-:Y:S01]  /*72c0*/  HADD2.F32 R106, -RZ, R106.H1_H1 ;  /* 0x3000006aff6a7230 */ /* 0x000fe20000004100 */
[----:B------:R-:W-:Y:S01]  /*72d0*/  F2FP.SATFINITE.E4M3.F32.PACK_AB_MERGE_C R159, R17, R16, R159 ;  /* 0x00000010119f723e */ /* 0x000fe2000480709f */
[----:B------:R-:W-:Y:S02]  /*72e0*/  HADD2.F32 R109, -RZ, R110.H0_H0 ;  /* 0x2000006eff6d7230 */ /* 0x000fe40000004100 */
[C---:B------:R-:W-:Y:S01]  /*72f0*/  FMUL R23, R78.reuse, R23 ;  /* 0x000000174e177220 */ /* 0x040fe20000400000 */
[--C-:B------:R-:W-:Y:S02]  /*7300*/  HADD2.F32 R103, -RZ, R104.reuse.H0_H0 ;  /* 0x20000068ff677230 */ /* 0x100fe40000004100 */
[C---:B------:R-:W-:Y:S01]  /*7310*/  FMUL R22, R78.reuse, R26 ;  /* 0x0000001a4e167220 */ /* 0x040fe20000400000 */
[----:B------:R-:W-:Y:S01]  /*7320*/  HADD2.F32 R104, -RZ, R104.H1_H1 ;  /* 0x30000068ff687230 */ /* 0x000fe20000004100 */
[----:B------:R1:W-:Y:S01]  /*7330*/  STS.128 [R168+UR43+0x2400], R156 ;  /* 0x0024009ca8007988 */ /* 0x0003e20008000c2b */
[C---:B------:R-:W-:Y:S01]  /*7340*/  FFMA R23, R81.reuse, R100, R23 ;  /* 0x0000006451177223 */ /* 0x040fe20000000017 */
[C---:B------:R-:W-:Y:S01]  /*7350*/  FFMA R20, R81.reuse, R101, R20 ;  /* 0x0000006551147223 */ /* 0x040fe20000000014 */
[C---:B------:R-:W-:Y:S01]  /*7360*/  FFMA R21, R81.reuse, R102, R21 ;  /* 0x0000006651157223 */ /* 0x040fe20000000015 */
[----:B------:R-:W-:Y:S01]  /*7370*/  FFMA R22, R81, R103, R22 ;  /* 0x0000006751167223 */ /* 0x000fe20000000016 */
[----:B------:R-:W-:Y:S01]  /*7380*/  HADD2.F32 R110, -RZ, R110.H1_H1 ;  /* 0x3000006eff6e7230 */ /* 0x000fe20000004100 */
[----:B------:R-:W-:Y:S01]  /*7390*/  F2FP.SATFINITE.E4M3.F32.PACK_AB_MERGE_C R161, R23, R3, RZ ;  /* 0x0000000317a1723e */ /* 0x000fe200048070ff */
[C---:B------:R-:W-:Y:S01]  /*73a0*/  FMUL R27, R78.reuse, R27 ;  /* 0x0000001b4e1b7220 */ /* 0x040fe20000400000 */
[--C-:B------:R-:W-:Y:S02]  /*73b0*/  HADD2.F32 R107, -RZ, R108.reuse.H0_H0 ;  /* 0x2000006cff6b7230 */ /* 0x100fe40000004100 */
[----:B------:R-:W-:Y:S01]  /*73c0*/  FMUL R26, R78, R30 ;  /* 0x0000001e4e1a7220 */ /* 0x000fe20000400000 */
[----:B------:R-:W-:Y:S01]  /*73d0*/  HADD2.F32 R108, -RZ, R108.H1_H1 ;  /* 0x3000006cff6c7230 */ /* 0x000fe20000004100 */
[----:B------:R-:W-:Y:S01]  /*73e0*/  F2FP.SATFINITE.E4M3.F32.PACK_AB_MERGE_C R160, R2, R0, R161 ;  /* 0x0000000002a0723e */ /* 0x000fe200048070a1 */
[C---:B------:R-:W-:Y:S01]  /*73f0*/  FFMA R27, R81.reuse, R104, R27 ;  /* 0x00000068511b7223 */ /* 0x040fe2000000001b */
[C---:B------:R-:W-:Y:S01]  /*7400*/  FFMA R24, R81.reuse, R105, R24 ;  /* 0x0000006951187223 */ /* 0x040fe20000000018 */
[C---:B------:R-:W-:Y:S01]  /*7410*/  FFMA R25, R81.reuse, R106, R25 ;  /* 0x0000006a51197223 */ /* 0x040fe20000000019 */
[----:B------:R-:W-:Y:S01]  /*7420*/  FFMA R26, R81, R107, R26 ;  /* 0x0000006b511a7223 */ /* 0x000fe2000000001a */
[C---:B------:R-:W-:Y:S01]  /*7430*/  FMUL R31, R78.reuse, R31 ;  /* 0x0000001f4e1f7220 */ /* 0x040fe20000400000 */
[--C-:B------:R-:W-:Y:S01]  /*7440*/  HADD2.F32 R111, -RZ, R112.reuse.H0_H0 ;  /* 0x20000070ff6f7230 */ /* 0x100fe20000004100 */
[----:B------:R-:W-:Y:S01]  /*7450*/  F2FP.SATFINITE.E4M3.F32.PACK_AB_MERGE_C R162, R27, R22, RZ ;  /* 0x000000161ba2723e */ /* 0x000fe200048070ff */
[----:B------:R-:W-:Y:S02]  /*7460*/  HADD2.F32 R112, -RZ, R112.H1_H1 ;  /* 0x30000070ff707230 */ /* 0x000fe40000004100 */
[C---:B------:R-:W-:Y:S01]  /*7470*/  FFMA R31, R81.reuse, R108, R31 ;  /* 0x0000006c511f7223 */ /* 0x040fe2000000001f */
[----:B------:R-:W-:Y:S01]  /*7480*/  FFMA R28, R81, R109, R28 ;  /* 0x0000006d511c7223 */ /* 0x000fe2000000001c */
[----:B------:R-:W-:Y:S01]  /*7490*/  F2FP.SATFINITE.E4M3.F32.PACK_AB_MERGE_C R161, R21, R20, R162 ;  /* 0x0000001415a1723e */ /* 0x000fe200048070a2 */
[----:B------:R-:W-:Y:S01]  /*74a0*/  FFMA R29, R81, R110, R29 ;  /* 0x0000006e511d7223 */ /* 0x000fe2000000001d */
[C---:B------:R-:W-:Y:S01]  /*74b0*/  FMUL R30, R78.reuse, R34 ;  /* 0x000000224e1e7220 */ /* 0x040fe20000400000 */
[----:B------:R-:W-:Y:S01]  /*74c0*/  F2FP.SATFINITE.E4M3.F32.PACK_AB_MERGE_C R163, R31, R26, RZ ;  /* 0x0000001a1fa3723e */ /* 0x000fe200048070ff */
[C---:B------:R-:W-:Y:S01]  /*74d0*/  FMUL R35, R78.reuse, R35 ;  /* 0x000000234e237220 */ /* 0x040fe20000400000 */
[--C-:B------:R-:W-:Y:S02]  /*74e0*/  HADD2.F32 R115, -RZ, R116.reuse.H0_H0 ;  /* 0x20000074ff737230 */ /* 0x100fe40000004100 */
[----:B------:R-:W-:Y:S01]  /*74f0*/  FFMA R30, R81, R111, R30 ;  /* 0x0000006f511e7223 */ /* 0x000fe2000000001e */
[----:B------:R-:W-:Y:S01]  /*7500*/  F2FP.SATFINITE.E4M3.F32.PACK_AB_MERGE_C R162, R25, R24, R163 ;  /* 0x0000001819a2723e */ /* 0x000fe200048070a3 */
[C---:B------:R-:W-:Y:S01]  /*7510*/  FFMA R35, R81.reuse, R112, R35 ;  /* 0x0000007051237223 */ /* 0x040fe20000000023 */
[C---:B------:R-:W-:Y:S01]  /*7520*/  FFMA R32, R81.reuse, R113, R32 ;  /* 0x0000007151207223 */ /* 0x040fe20000000020 */
[----:B------:R-:W-:Y:S01]  /*7530*/  FFMA R33, R81, R114, R33 ;  /* 0x0000007251217223 */ /* 0x000fe20000000021 */
[----:B------:R-:W-:Y:S02]  /*7540*/  HADD2.F32 R116, -RZ, R116.H1_H1 ;  /* 0x30000074ff747230 */ /* 0x000fe40000004100 */
        /* <DEDUP_REMOVED lines=9> */
[----:B------:R-:W-:Y:S01]  /*75e0*/  HADD2.F32 R120, -RZ, R120.H1_H1 ;  /* 0x30000078ff787230 */ /* 0x000fe20000004100 */
[----:B------:R1:W-:Y:S01]  /*75f0*/  STS.128 [R178+0x2010], R160 ;  /* 0x002010a0b2007388 */ /* 0x0003e20000000c00 */
[----:B------:R-:W-:Y:S01]  /*7600*/  F2FP.SATFINITE.E4M3.F32.PACK_AB_MERGE_C R184, R39, R34, RZ ;  /* 0x0000002227b8723e */ /* 0x000fe200048070ff */
[C---:B------:R-:W-:Y:S01]  /*7610*/  FMUL R38, R78.reuse, R42 ;  /* 0x0000002a4e267220 */ /* 0x040fe20000400000 */
[C---:B------:R-:W-:Y:S01]  /*7620*/  FMUL R43, R78.reuse, R43 ;  /* 0x0000002b4e2b7220 */ /* 0x040fe20000400000 */
[--C-:B------:R-:W-:Y:S01]  /*7630*/  HADD2.F32 R123, -RZ, R124.reuse.H0_H0 ;  /* 0x2000007cff7b7230 */ /* 0x100fe20000004100 */
[----:B------:R-:W-:Y:S01]  /*7640*/  F2FP.SATFINITE.E4M3.F32.PACK_AB_MERGE_C R184, R33, R32, R184 ;  /* 0x0000002021b8723e */ /* 0x000fe200048070b8 */
[C---:B------:R-:W-:Y:S01]  /*7650*/  FFMA R38, R81.reuse, R119, R38 ;  /* 0x0000007751267223 */ /* 0x040fe20000000026 */
        /* <DEDUP_REMOVED lines=12> */
[C---:B------:R-:W-:Y:S01]  /*7720*/  FFMA R45, R81.reuse, R126, R45 ;  /* 0x0000007e512d7223 */ /* 0x040fe2000000002d */
[----:B------:R-:W-:Y:S02]  /*7730*/  HADD2.F32 R128, -RZ, R128.H1_H1 ;  /* 0x30000080ff807230 */ /* 0x000fe40000004100 */
[C---:B------:R-:W-:Y:S01]  /*7740*/  FMUL R46, R78.reuse, R50 ;  /* 0x000000324e2e7220 */ /* 0x040fe20000400000 */
[C---:B------:R-:W-:Y:S01]  /*7750*/  FMUL R51, R78.reuse, R51 ;  /* 0x000000334e337220 */ /* 0x040fe20000400000 */
[--C-:B------:R-:W-:Y:S02]  /*7760*/  HADD2.F32 R131, -RZ, R132.reuse.H0_H0 ;  /* 0x20000084ff837230 */ /* 0x100fe40000004100 */
[C---:B------:R-:W-:Y:S01]  /*7770*/  FMUL R50, R78.reuse, R54 ;  /* 0x000000364e327220 */ /* 0x040fe20000400000 */
[C---:B------:R-:W-:Y:S01]  /*7780*/  FFMA R46, R81.reuse, R127, R46 ;  /* 0x0000007f512e7223 */ /* 0x040fe2000000002e */
[----:B------:R-:W-:Y:S02]  /*7790*/  HADD2.F32 R132, -RZ, R132.H1_H1 ;  /* 0x30000084ff847230 */ /* 0x000fe40000004100 */
[C---:B------:R-:W-:Y:S01]  /*77a0*/  FFMA R51, R81.reuse, R128, R51 ;  /* 0x0000008051337223 */ /* 0x040fe20000000033 */
[C---:B------:R-:W-:Y:S01]  /*77b0*/  FMUL R55, R78.reuse, R55 ;  /* 0x000000374e377220 */ /* 0x040fe20000400000 */
[C---:B------:R-:W-:Y:S01]  /*77c0*/  FFMA R48, R81.reuse, R129, R48 ;  /* 0x0000008151307223 */ /* 0x040fe20000000030 */
[C---:B------:R-:W-:Y:S01]  /*77d0*/  FFMA R49, R81.reuse, R130, R49 ;  /* 0x0000008251317223 */ /* 0x040fe20000000031 */
[--C-:B------:R-:W-:Y:S02]  /*77e0*/  HADD2.F32 R135, -RZ, R136.reuse.H0_H0 ;  /* 0x20000088ff877230 */ /* 0x100fe40000004100 */
[C---:B------:R-:W-:Y:S01]  /*77f0*/  FFMA R50, R81.reuse, R131, R50 ;  /* 0x0000008351327223 */ /* 0x040fe20000000032 */
[----:B------:R-:W-:Y:S02]  /*7800*/  HADD2.F32 R136, -RZ, R136.H1_H1 ;  /* 0x30000088ff887230 */ /* 0x000fe40000004100 */
[C---:B------:R-:W-:Y:S01]  /*7810*/  FMUL R54, R78.reuse, R58 ;  /* 0x0000003a4e367220 */ /* 0x040fe20000400000 */
        /* <DEDUP_REMOVED lines=16> */
[----:B------:R-:W-:Y:S01]  /*7920*/  FFMA R63, R81, R140, R63 ;  /* 0x0000008c513f7223 */ /* 0x000fe2000000003f */
[----:B------:R-:W-:Y:S01]  /*7930*/  FMUL R67, R78, R67 ;  /* 0x000000434e437220 */ /* 0x000fe20000400000 */
[----:B------:R-:W-:Y:S01]  /*7940*/  F2FP.SATFINITE.E4M3.F32.PACK_AB_MERGE_C R186, R47, R42, RZ ;  /* 0x0000002a2fba723e */ /* 0x000fe200048070ff */
[----:B------:R-:W-:Y:S01]  /*7950*/  FFMA R60, R81, R83, R60 ;  /* 0x00000053513c7223 */ /* 0x000fe2000000003c */
[----:B------:R-:W-:Y:S01]  /*7960*/  F2FP.SATFINITE.E4M3.F32.PACK_AB_MERGE_C R187, R51, R46, RZ ;  /* 0x0000002e33bb723e */ /* 0x000fe200048070ff */
[C---:B------:R-:W-:Y:S01]  /*7970*/  FFMA R61, R81.reuse, R80, R61 ;  /* 0x00000050513d7223 */ /* 0x040fe2000000003d */
[C---:B------:R-:W-:Y:S01]  /*7980*/  FFMA R62, R81.reuse, R85, R62 ;  /* 0x00000055513e7223 */ /* 0x040fe2000000003e */
[----:B------:R-:W-:Y:S01]  /*7990*/  FFMA R67, R81, R82, R67 ;  /* 0x0000005251437223 */ /* 0x000fe20000000043 */
[----:B------:R-:W-:Y:S02]  /*79a0*/  F2FP.SATFINITE.E4M3.F32.PACK_AB_MERGE_C R186, R41, R40, R186 ;  /* 0x0000002829ba723e */ /* 0x000fe400048070ba */
[----:B------:R-:W-:Y:S02]  /*79b0*/  F2FP.SATFINITE.E4M3.F32.PACK_AB_MERGE_C R187, R45, R44, R187 ;  /* 0x0000002c2dbb723e */ /* 0x000fe400048070bb */
[----:B------:R-:W-:Y:S02]  /*79c0*/  F2FP.SATFINITE.E4M3.F32.PACK_AB_MERGE_C R188, R55, R50, RZ ;  /* 0x0000003237bc723e */ /* 0x000fe400048070ff */
[----:B------:R-:W-:Y:S01]  /*79d0*/  F2FP.SATFINITE.E4M3.F32.PACK_AB_MERGE_C R189, R59, R54, RZ ;  /* 0x000000363bbd723e */ /* 0x000fe200048070ff */
[----:B------:R1:W-:Y:S01]  /*79e0*/  STS.128 [R177+0x2020], R184 ;  /* 0x002020b8b1007388 */ /* 0x0003e20000000c00 */
[----:B------:R-:W-:Y:S02]  /*79f0*/  F2FP.SATFINITE.E4M3.F32.PACK_AB_MERGE_C R190, R63, R58, RZ ;  /* 0x0000003a3fbe723e */ /* 0x000fe400048070ff */
[----:B------:R-:W-:Y:S02]  /*7a00*/  F2FP.SATFINITE.E4M3.F32.PACK_AB_MERGE_C R182, R67, R62, RZ ;  /* 0x0000003e43b6723e */ /* 0x000fe400048070ff */
[----:B------:R-:W-:Y:S02]  /*7a10*/  F2FP.SATFINITE.E4M3.F32.PACK_AB_MERGE_C R188, R49, R48, R188 ;  /* 0x0000003031bc723e */ /* 0x000fe400048070bc */
[----:B------:R-:W-:Y:S02]  /*7a20*/  F2FP.SATFINITE.E4M3.F32.PACK_AB_MERGE_C R189, R53, R52, R189 ;  /* 0x0000003435bd723e */ /* 0x000fe400048070bd */
[----:B------:R-:W-:Y:S02]  /*7a30*/  F2FP.SATFINITE.E4M3.F32.PACK_AB_MERGE_C R190, R57, R56, R190 ;  /* 0x0000003839be723e */ /* 0x000fe400048070be */
[----:B------:R-:W-:Y:S02]  /*7a40*/  F2FP.SATFINITE.E4M3.F32.PACK_AB_MERGE_C R191, R61, R60, R182 ;  /* 0x0000003c3dbf723e */ /* 0x000fe400048070b6 */
[----:B------:R-:W-:Y:S03]  /*7a50*/  IADD3 R76, PT, PT, R76, 0x1, RZ ;  /* 0x000000014c4c7810 */ /* 0x000fe60007ffe0ff */
[----:B------:R1:W-:Y:S01]  /*7a60*/  STS.128 [R176+0x2030], R188 ;  /* 0x002030bcb0007388 */ /* 0x0003e20000000c00 */
[----:B------:R-:W-:Y:S01]  /*7a70*/  @!PT LDS RZ, [RZ] ;  /* 0x00000000fffff984 */ /* 0x000fe20000000800 */
[----:B------:R-:W-:Y:S01]  /*7a80*/  @!PT LDS RZ, [RZ] ;  /* 0x00000000fffff984 */ /* 0x000fe20000000800 */
[----:B------:R-:W-:Y:S01]  /*7a90*/  @!PT LDS RZ, [RZ] ;  /* 0x00000000fffff984 */ /* 0x000fe20000000800 */
[----:B------:R-:W-:Y:S01]  /*7aa0*/  @!PT LDS RZ, [RZ] ;  /* 0x00000000fffff984 */ /* 0x000fe20000000800 */
[----:B------:R3:W-:Y:S07]  /*7ab0*/  MEMBAR.ALL.CTA ;  /* 0x0000000000007992 */ /* 0x0007ee0000008000 */
[----:B---3--:R-:W3:Y:S02]  /*7ac0*/  FENCE.VIEW.ASYNC.S ;  /* 0x00000000000073c6 */ /* 0x008ee40000000000 */
[----:B---3--:R-:W-:Y:S06]  /*7ad0*/  BAR.SYNC.DEFER_BLOCKING 0x1, 0x80 ;  /* 0x0042000000007b1d */ /* 0x008fec0000010000 */
[----:B------:R-:W-:Y:S05]  /*7ae0*/  @P0 BRA `(.L_x_124) ;  /* 0x0000000000340947 */ /* 0x000fea0003800000 */
[----:B------:R-:W-:Y:S01]  /*7af0*/  UIADD3 UR12, UPT, UPT, UR43, 0x2400, URZ ;  /* 0x000024002b0c7890 */ /* 0x000fe2000fffe0ff */
[----:B------:R-:W-:Y:S01]  /*7b00*/  R2UR UR9, R155 ;  /* 0x000000009b0972ca */ /* 0x000fe200000e0000 */
[----:B------:R-:W-:Y:S01]  /*7b10*/  UIADD3 UR10, UP0, UPT, UR46, 0x680, URZ ;  /* 0x000006802e0a7890 */ /* 0x000fe2000ff1e0ff */
[----:B------:R-:W-:Y:S01]  /*7b20*/  R2UR UR8, R165 ;  /* 0x00000000a50872ca */ /* 0x000fe200000e0000 */
[----:B------:R-:W-:Y:S02]  /*7b30*/  UMOV UR7, UR36 ;  /* 0x0000002400077c82 */ /* 0x000fe40008000000 */
[----:B------:R-:W-:Y:S01]  /*7b40*/  IMAD.U32 R179, RZ, RZ, UR12 ;  /* 0x0000000cffb37e24 */ /* 0x000fe2000f8e00ff */
[----:B------:R-:W-:Y:S04]  /*7b50*/  UIADD3.X UR11, UPT, UPT, URZ, UR47, URZ, UP0, !UPT ;  /* 0x0000002fff0b7290 */ /* 0x000fe800087fe4ff */
[----:B------:R-:W-:Y:S03]  /*7b60*/  R2UR UR4, R179 ;  /* 0x00000000b30472ca */ /* 0x000fe600000e0000 */
[----:B------:R-:W-:Y:S02]  /*7b70*/  USHF.L.U32 UR5, UR9, 0x6, URZ ;  /* 0x0000000609057899 */ /* 0x000fe400080006ff */
[----:B------:R-:W-:Y:S09]  /*7b80*/  USHF.L.U32 UR6, UR8, 0x7, URZ ;  /* 0x0000000708067899 */ /* 0x000ff200080006ff */
[----:B------:R3:W-:Y:S01]  /*7b90*/  UTMASTG.3D [UR4], [UR10] ;  /* 0x000000040a0073b5 */ /* 0x0007e20008010000 */
[----:B------:R0:W-:Y:S01]  /*7ba0*/  UTMACMDFLUSH ;  /* 0x00000000000079b7 */ /* 0x0001e20000000000 */
[----:B---3--:R-:W-:Y:S04]  /*7bb0*/  DEPBAR.LE SB0, 0x0 ;  /* 0x000080000000791a */ /* 0x008fe80000000000 */
.L_x_124:
[----:B------:R-:W-:Y:S05]  /*7bc0*/  BSYNC.RECONVERGENT B0 ;  /* 0x0000000000007941 */ /* 0x000fea0003800200 */
.L_x_123:
[----:B------:R-:W-:Y:S01]  /*7bd0*/  BAR.SYNC.DEFER_BLOCKING 0x1, 0x80 ;  /* 0x0042000000007b1d */ /* 0x000fe20000010000 */
[----:B------:R-:W-:Y:S01]  /*7be0*/  ISETP.NE.AND P2, PT, R180, RZ, PT ;  /* 0x000000ffb400720c */ /* 0x000fe20003f45270 */
[----:B------:R-:W-:Y:S01]  /*7bf0*/  IMAD.IADD R155, R75, 0x1, R143 ;  /* 0x000000014b9b7824 */ /* 0x000fe200078e028f */
[----:B------:R-:W-:Y:S01]  /*7c00*/  ISETP.NE.AND P0, PT, R181, 0x2, PT ;  /* 0x00000002b500780c */ /* 0x000fe20003f05270 */
[----:B------:R-:W-:Y:S01]  /*7c10*/  IMAD.IADD R165, R77, 0x1, R154 ;  /* 0x000000014da57824 */ /* 0x000fe200078e029a */
[----:B------:R-:W-:Y:S02]  /*7c20*/  ISETP.NE.AND P1, PT, R76, 0x4, PT ;  /* 0x000000044c00780c */ /* 0x000fe40003f25270 */
[----:B------:R-:W-:Y:S02]  /*7c30*/  SEL R3, RZ, 0x1, P0 ;  /* 0x00000001ff037807 */ /* 0x000fe40000000000 */
[----:B------:R-:W-:Y:S02]  /*7c40*/  SEL R0, RZ, 0x1, P1 ;  /* 0x00000001ff007807 */ /* 0x000fe40000800000 */
[----:B------:R-:W-:Y:S02]  /*7c50*/  LOP3.LUT R174, R174, R3, RZ, 0x3c, !PT ;  /* 0x00000003aeae7212 */ /* 0x000fe400078e3cff */
[----:B------:R-:W-:Y:S02]  /*7c60*/  LOP3.LUT R175, R175, R0, RZ, 0x3c, !PT ;  /* 0x00000000afaf7212 */ /* 0x000fe400078e3cff */
[----:B------:R-:W-:Y:S02]  /*7c70*/  @P2 R2UR UR36, R171 ;  /* 0x00000000ab2422ca */ /* 0x000fe400000e0000 */
[----:B------:R-:W-:Y:S02]  /*7c80*/  SEL R181, R181, RZ, P0 ;  /* 0x000000ffb5b57207 */ /* 0x000fe40000000000 */
[----:B------:R-:W-:Y:S01]  /*7c90*/  SEL R76, R76, RZ, P1 ;  /* 0x000000ff4c4c7207 */ /* 0x000fe20000800000 */
[----:B------:R-:W-:Y:S10]  /*7ca0*/  @P2 BRA `(.L_x_125) ;  /* 0xffffffdc00702947 */ /* 0x000ff4000383ffff */
[----:B------:R-:W-:Y:S05]  /*7cb0*/  EXIT ;  /* 0x000000000000794d */ /* 0x000fea0003800000 */
.L_x_20:
[----:B--2---:R2:W1:Y:S02]  /*7cc0*/  SYNCS.PHASECHK.TRANS64.TRYWAIT P0, [R3+URZ+0x2b0], R2 ;  /* 0x0002b002030075a7 */ /* 0x00446400080011ff */
[----:B-1----:R-:W-:Y:S05]  /*7cd0*/  @!P0 NANOSLEEP.SYNCS 0x989680 ;  /* 0x009896800000895d */ /* 0x002fea0003900000 */
[----:B------:R-:W1:Y:S02]  /*7ce0*/  @!P0 SYNCS.PHASECHK.TRANS64 P0, [R3+URZ+0x2b0], R2 ;  /* 0x0002b002030085a7 */ /* 0x000e6400080010ff */
[----:B-1----:R-:W-:Y:S05]  /*7cf0*/  @!P0 BRA `(.L_x_20) ;  /* 0xfffffffc00f08947 */ /* 0x002fea000383ffff */
[----:B------:R-:W-:Y:S05]  /*7d00*/  BRA `(.L_x_126) ;  /* 0xffffff9c00187947 */ /* 0x000fea000383ffff */
.L_x_23:
[----:B-1----:R-:W-:-:S07]  /*7d10*/  MOV R2, UR33 ;  /* 0x0000002100027c02 */ /* 0x002fce0008000f00 */
.L_x_127:
[----:B-1----:R1:W2:Y:S02]  /*7d20*/  SYNCS.PHASECHK.TRANS64.TRYWAIT P0, [R2+URZ+0x110], R5 ;  /* 0x00011005020075a7 */ /* 0x0022a400080011ff */
[----:B--2---:R-:W-:Y:S05]  /*7d30*/  @!P0 NANOSLEEP.SYNCS 0x989680 ;  /* 0x009896800000895d */ /* 0x004fea0003900000 */
[----:B------:R-:W2:Y:S02]  /*7d40*/  @!P0 SYNCS.PHASECHK.TRANS64 P0, [R2+URZ+0x110], R5 ;  /* 0x00011005020085a7 */ /* 0x000ea400080010ff */
[----:B--2---:R-:W-:Y:S05]  /*7d50*/  @!P0 BRA `(.L_x_127) ;  /* 0xfffffffc00f08947 */ /* 0x004fea000383ffff */
[----:B------:R-:W-:Y:S05]  /*7d60*/  BRA `(.L_x_22) ;  /* 0xffffff9c00687947 */ /* 0x000fea000383ffff */
.L_x_29:
[----:B-1----:R-:W-:-:S07]  /*7d70*/  MOV R2, UR17 ;  /* 0x0000001100027c02 */ /* 0x002fce0008000f00 */
.L_x_128:
[----:B-1----:R1:W2:Y:S02]  /*7d80*/  SYNCS.PHASECHK.TRANS64.TRYWAIT P0, [R2+URZ+0x110], R5 ;  /* 0x00011005020075a7 */ /* 0x0022a400080011ff */
[----:B--2---:R-:W-:Y:S05]  /*7d90*/  @!P0 NANOSLEEP.SYNCS 0x989680 ;  /* 0x009896800000895d */ /* 0x004fea0003900000 */
[----:B------:R-:W2:Y:S02]  /*7da0*/  @!P0 SYNCS.PHASECHK.TRANS64 P0, [R2+URZ+0x110], R5 ;  /* 0x00011005020085a7 */ /* 0x000ea400080010ff */
[----:B--2---:R-:W-:Y:S05]  /*7db0*/  @!P0 BRA `(.L_x_128) ;  /* 0xfffffffc00f08947 */ /* 0x004fea000383ffff */
[----:B------:R-:W-:Y:S05]  /*7dc0*/  BRA `(.L_x_28) ;  /* 0xffffffa000107947 */ /* 0x000fea000383ffff */
.L_x_33:
[----:B-1----:R1:W2:Y:S02]  /*7dd0*/  SYNCS.PHASECHK.TRANS64.TRYWAIT P0, [R2+URZ+0x240], R3 ;  /* 0x00024003020075a7 */ /* 0x0022a400080011ff */
[----:B--2---:R-:W-:Y:S05]  /*7de0*/  @!P0 NANOSLEEP.SYNCS 0x989680 ;  /* 0x009896800000895d */ /* 0x004fea0003900000 */
[----:B------:R-:W2:Y:S02]  /*7df0*/  @!P0 SYNCS.PHASECHK.TRANS64 P0, [R2+URZ+0x240], R3 ;  /* 0x00024003020085a7 */ /* 0x000ea400080010ff */
[----:B--2---:R-:W-:Y:S05]  /*7e00*/  @!P0 BRA `(.L_x_33) ;  /* 0xfffffffc00f08947 */ /* 0x004fea000383ffff */
[----:B------:R-:W-:Y:S05]  /*7e10*/  BRA `(.L_x_129) ;  /* 0xffffffa000a07947 */ /* 0x000fea000383ffff */
.L_x_37:
[----:B----4-:R-:W-:-:S07]  /*7e20*/  MOV R0, UR5 ;  /* 0x0000000500007c02 */ /* 0x010fce0008000f00 */
.L_x_130:
[----:B-1----:R1:W2:Y:S02]  /*7e30*/  SYNCS.PHASECHK.TRANS64.TRYWAIT P0, [R0+URZ], R3 ;  /* 0x00000003000075a7 */ /* 0x0022a400080011ff */
[----:B--2---:R-:W-:Y:S05]  /*7e40*/  @!P0 NANOSLEEP.SYNCS 0x989680 ;  /* 0x009896800000895d */ /* 0x004fea0003900000 */
[----:B------:R-:W2:Y:S02]  /*7e50*/  @!P0 SYNCS.PHASECHK.TRANS64 P0, [R0+URZ], R3 ;  /* 0x00000003000085a7 */ /* 0x000ea400080010ff */
[----:B--2---:R-:W-:Y:S05]  /*7e60*/  @!P0 BRA `(.L_x_130) ;  /* 0xfffffffc00f08947 */ /* 0x004fea000383ffff */
[----:B------:R-:W-:Y:S05]  /*7e70*/  BRA `(.L_x_131) ;  /* 0xffffffa800107947 */ /* 0x000fea000383ffff */
.L_x_38:
[----:B----4-:R-:W-:-:S07]  /*7e80*/  MOV R0, UR5 ;  /* 0x0000000500007c02 */ /* 0x010fce0008000f00 */
.L_x_132:
[----:B-1----:R1:W2:Y:S02]  /*7e90*/  SYNCS.PHASECHK.TRANS64.TRYWAIT P0, [R0+URZ], R3 ;  /* 0x00000003000075a7 */ /* 0x0022a400080011ff */
[----:B--2---:R-:W-:Y:S05]  /*7ea0*/  @!P0 NANOSLEEP.SYNCS 0x989680 ;  /* 0x009896800000895d */ /* 0x004fea0003900000 */
[----:B------:R-:W2:Y:S02]  /*7eb0*/  @!P0 SYNCS.PHASECHK.TRANS64 P0, [R0+URZ], R3 ;  /* 0x00000003000085a7 */ /* 0x000ea400080010ff */
[----:B--2---:R-:W-:Y:S05]  /*7ec0*/  @!P0 BRA `(.L_x_132) ;  /* 0xfffffffc00f08947 */ /* 0x004fea000383ffff */
[----:B------:R-:W-:Y:S05]  /*7ed0*/  BRA `(.L_x_133) ;  /* 0xffffffa8001c7947 */ /* 0x000fea000383ffff */
.L_x_39:
[----:B----4-:R-:W-:-:S07]  /*7ee0*/  MOV R0, UR5 ;  /* 0x0000000500007c02 */ /* 0x010fce0008000f00 */
.L_x_134:
[----:B-1----:R1:W2:Y:S02]  /*7ef0*/  SYNCS.PHASECHK.TRANS64.TRYWAIT P0, [R0+URZ], R3 ;  /* 0x00000003000075a7 */ /* 0x0022a400080011ff */
[----:B--2---:R-:W-:Y:S05]  /*7f00*/  @!P0 NANOSLEEP.SYNCS 0x989680 ;  /* 0x009896800000895d */ /* 0x004fea0003900000 */
[----:B------:R-:W2:Y:S02]  /*7f10*/  @!P0 SYNCS.PHASECHK.TRANS64 P0, [R0+URZ], R3 ;  /* 0x00000003000085a7 */ /* 0x000ea400080010ff */
[----:B--2---:R-:W-:Y:S05]  /*7f20*/  @!P0 BRA `(.L_x_134) ;  /* 0xfffffffc00f08947 */ /* 0x004fea000383ffff */
[----:B------:R-:W-:Y:S05]  /*7f30*/  BRA `(.L_x_135) ;  /* 0xffffffa800287947 */ /* 0x000fea000383ffff */
.L_x_40:
[----:B----4-:R-:W-:-:S07]  /*7f40*/  MOV R0, UR5 ;  /* 0x0000000500007c02 */ /* 0x010fce0008000f00 */
.L_x_136:
[----:B-1----:R1:W2:Y:S02]  /*7f50*/  SYNCS.PHASECHK.TRANS64.TRYWAIT P0, [R0+URZ], R3 ;  /* 0x00000003000075a7 */ /* 0x0022a400080011ff */
[----:B--2---:R-:W-:Y:S05]  /*7f60*/  @!P0 NANOSLEEP.SYNCS 0x989680 ;  /* 0x009896800000895d */ /* 0x004fea0003900000 */
[----:B------:R-:W2:Y:S02]  /*7f70*/  @!P0 SYNCS.PHASECHK.TRANS64 P0, [R0+URZ], R3 ;  /* 0x00000003000085a7 */ /* 0x000ea400080010ff */
[----:B--2---:R-:W-:Y:S05]  /*7f80*/  @!P0 BRA `(.L_x_136) ;  /* 0xfffffffc00f08947 */ /* 0x004fea000383ffff */
[----:B------:R-:W-:Y:S05]  /*7f90*/  BRA `(.L_x_137) ;  /* 0xffffffa800347947 */ /* 0x000fea000383ffff */
.L_x_41:
[----:B----4-:R-:W-:-:S07]  /*7fa0*/  MOV R0, UR5 ;  /* 0x0000000500007c02 */ /* 0x010fce0008000f00 */
.L_x_138:
[----:B-1----:R1:W2:Y:S02]  /*7fb0*/  SYNCS.PHASECHK.TRANS64.TRYWAIT P0, [R0+URZ], R3 ;  /* 0x00000003000075a7 */ /* 0x0022a400080011ff */
[----:B--2---:R-:W-:Y:S05]  /*7fc0*/  @!P0 NANOSLEEP.SYNCS 0x989680 ;  /* 0x009896800000895d */ /* 0x004fea0003900000 */
[----:B------:R-:W2:Y:S02]  /*7fd0*/  @!P0 SYNCS.PHASECHK.TRANS64 P0, [R0+URZ], R3 ;  /* 0x00000003000085a7 */ /* 0x000ea400080010ff */
[----:B--2---:R-:W-:Y:S05]  /*7fe0*/  @!P0 BRA `(.L_x_138) ;  /* 0xfffffffc00f08947 */ /* 0x004fea000383ffff */
[----:B------:R-:W-:Y:S05]  /*7ff0*/  BRA `(.L_x_139) ;  /* 0xffffffa800407947 */ /* 0x000fea000383ffff */
.L_x_42:
[----:B----4-:R-:W-:-:S07]  /*8000*/  MOV R0, UR5 ;  /* 0x0000000500007c02 */ /* 0x010fce0008000f00 */
.L_x_140:
[----:B-1----:R1:W2:Y:S02]  /*8010*/  SYNCS.PHASECHK.TRANS64.TRYWAIT P0, [R0+URZ], R3 ;  /* 0x00000003000075a7 */ /* 0x0022a400080011ff */
[----:B--2---:R-:W-:Y:S05]  /*8020*/  @!P0 NANOSLEEP.SYNCS 0x989680 ;  /* 0x009896800000895d */ /* 0x004fea0003900000 */
[----:B------:R-:W2:Y:S02]  /*8030*/  @!P0 SYNCS.PHASECHK.TRANS64 P0, [R0+URZ], R3 ;  /* 0x00000003000085a7 */ /* 0x000ea400080010ff */
[----:B--2---:R-:W-:Y:S05]  /*8040*/  @!P0 BRA `(.L_x_140) ;  /* 0xfffffffc00f08947 */ /* 0x004fea000383ffff */
[----:B------:R-:W-:Y:S05]  /*8050*/  BRA `(.L_x_141) ;  /* 0xffffffa8004c7947 */ /* 0x000fea000383ffff */
.L_x_43:
[----:B----4-:R-:W-:-:S07]  /*8060*/  MOV R0, UR5 ;  /* 0x0000000500007c02 */ /* 0x010fce0008000f00 */
.L_x_142:
[----:B-1----:R1:W2:Y:S02]  /*8070*/  SYNCS.PHASECHK.TRANS64.TRYWAIT P0, [R0+URZ], R3 ;  /* 0x00000003000075a7 */ /* 0x0022a400080011ff */
[----:B--2---:R-:W-:Y:S05]  /*8080*/  @!P0 NANOSLEEP.SYNCS 0x989680 ;  /* 0x009896800000895d */ /* 0x004fea0003900000 */
[----:B------:R-:W2:Y:S02]  /*8090*/  @!P0 SYNCS.PHASECHK.TRANS64 P0, [R0+URZ], R3 ;  /* 0x00000003000085a7 */ /* 0x000ea400080010ff */
[----:B--2---:R-:W-:Y:S05]  /*80a0*/  @!P0 BRA `(.L_x_142) ;  /* 0xfffffffc00f08947 */ /* 0x004fea000383ffff */
[----:B------:R-:W-:Y:S05]  /*80b0*/  BRA `(.L_x_143) ;  /* 0xffffffa800587947 */ /* 0x000fea000383ffff */
.L_x_44:
[----:B----4-:R-:W-:-:S07]  /*80c0*/  MOV R0, UR5 ;  /* 0x0000000500007c02 */ /* 0x010fce0008000f00 */
.L_x_144:
[----:B-1----:R1:W2:Y:S02]  /*80d0*/  SYNCS.PHASECHK.TRANS64.TRYWAIT P0, [R0+URZ], R3 ;  /* 0x00000003000075a7 */ /* 0x0022a400080011ff */
[----:B--2---:R-:W-:Y:S05]  /*80e0*/  @!P0 NANOSLEEP.SYNCS 0x989680 ;  /* 0x009896800000895d */ /* 0x004fea0003900000 */
[----:B------:R-:W2:Y:S02]  /*80f0*/  @!P0 SYNCS.PHASECHK.TRANS64 P0, [R0+URZ], R3 ;  /* 0x00000003000085a7 */ /* 0x000ea400080010ff */
[----:B--2---:R-:W-:Y:S05]  /*8100*/  @!P0 BRA `(.L_x_144) ;  /* 0xfffffffc00f08947 */ /* 0x004fea000383ffff */
[----:B------:R-:W-:Y:S05]  /*8110*/  BRA `(.L_x_145) ;  /* 0xffffffa800647947 */ /* 0x000fea000383ffff */
.L_x_45:
[----:B----4-:R-:W-:-:S07]  /*8120*/  MOV R0, UR5 ;  /* 0x0000000500007c02 */ /* 0x010fce0008000f00 */
.L_x_146:
[----:B-1----:R1:W2:Y:S02]  /*8130*/  SYNCS.PHASECHK.TRANS64.TRYWAIT P0, [R0+URZ], R3 ;  /* 0x00000003000075a7 */ /* 0x0022a400080011ff */
[----:B--2---:R-:W-:Y:S05]  /*8140*/  @!P0 NANOSLEEP.SYNCS 0x989680 ;  /* 0x009896800000895d */ /* 0x004fea0003900000 */
[----:B------:R-:W2:Y:S02]  /*8150*/  @!P0 SYNCS.PHASECHK.TRANS64 P0, [R0+URZ], R3 ;  /* 0x00000003000085a7 */ /* 0x000ea400080010ff */
[----:B--2---:R-:W-:Y:S05]  /*8160*/  @!P0 BRA `(.L_x_146) ;  /* 0xfffffffc00f08947 */ /* 0x004fea000383ffff */
[----:B------:R-:W-:Y:S05]  /*8170*/  BRA `(.L_x_147) ;  /* 0xffffffa800707947 */ /* 0x000fea000383ffff */
.L_x_46:
[----:B----4-:R-:W-:-:S07]  /*8180*/  MOV R0, UR5 ;  /* 0x0000000500007c02 */ /* 0x010fce0008000f00 */
.L_x_148:
[----:B-1----:R1:W2:Y:S02]  /*8190*/  SYNCS.PHASECHK.TRANS64.TRYWAIT P0, [R0+URZ], R3 ;  /* 0x00000003000075a7 */ /* 0x0022a400080011ff */
[----:B--2---:R-:W-:Y:S05]  /*81a0*/  @!P0 NANOSLEEP.SYNCS 0x989680 ;  /* 0x009896800000895d */ /* 0x004fea0003900000 */
[----:B------:R-:W2:Y:S02]  /*81b0*/  @!P0 SYNCS.PHASECHK.TRANS64 P0, [R0+URZ], R3 ;  /* 0x00000003000085a7 */ /* 0x000ea400080010ff */
[----:B--2---:R-:W-:Y:S05]  /*81c0*/  @!P0 BRA `(.L_x_148) ;  /* 0xfffffffc00f08947 */ /* 0x004fea000383ffff */
[----:B------:R-:W-:Y:S05]  /*81d0*/  BRA `(.L_x_149) ;  /* 0xffffffa8007c7947 */ /* 0x000fea000383ffff */
.L_x_47:
[----:B----4-:R-:W-:-:S07]  /*81e0*/  MOV R0, UR5 ;  /* 0x0000000500007c02 */ /* 0x010fce0008000f00 */
.L_x_150:
[----:B-1----:R1:W2:Y:S02]  /*81f0*/  SYNCS.PHASECHK.TRANS64.TRYWAIT P0, [R0+URZ], R3 ;  /* 0x00000003000075a7 */ /* 0x0022a400080011ff */
[----:B--2---:R-:W-:Y:S05]  /*8200*/  @!P0 NANOSLEEP.SYNCS 0x989680 ;  /* 0x009896800000895d */ /* 0x004fea0003900000 */
[----:B------:R-:W2:Y:S02]  /*8210*/  @!P0 SYNCS.PHASECHK.TRANS64 P0, [R0+URZ], R3 ;  /* 0x00000003000085a7 */ /* 0x000ea400080010ff */
[----:B--2---:R-:W-:Y:S05]  /*8220*/  @!P0 BRA `(.L_x_150) ;  /* 0xfffffffc00f08947 */ /* 0x004fea000383ffff */
[----:B------:R-:W-:Y:S05]  /*8230*/  BRA `(.L_x_151) ;  /* 0xffffffa800887947 */ /* 0x000fea000383ffff */
.L_x_48:
[----:B----4-:R-:W-:-:S07]  /*8240*/  MOV R0, UR5 ;  /* 0x0000000500007c02 */ /* 0x010fce0008000f00 */
.L_x_152:
[----:B-1----:R1:W2:Y:S02]  /*8250*/  SYNCS.PHASECHK.TRANS64.TRYWAIT P0, [R0+URZ], R3 ;  /* 0x00000003000075a7 */ /* 0x0022a400080011ff */
[----:B--2---:R-:W-:Y:S05]  /*8260*/  @!P0 NANOSLEEP.SYNCS 0x989680 ;  /* 0x009896800000895d */ /* 0x004fea0003900000 */
[----:B------:R-:W2:Y:S02]  /*8270*/  @!P0 SYNCS.PHASECHK.TRANS64 P0, [R0+URZ], R3 ;  /* 0x00000003000085a7 */ /* 0x000ea400080010ff */
[----:B--2---:R-:W-:Y:S05]  /*8280*/  @!P0 BRA `(.L_x_152) ;  /* 0xfffffffc00f08947 */ /* 0x004fea000383ffff */
[----:B------:R-:W-:Y:S05]  /*8290*/  BRA `(.L_x_153) ;  /* 0xffffffa800947947 */ /* 0x000fea000383ffff */
.L_x_49:
[----:B----4-:R-:W-:-:S07]  /*82a0*/  MOV R0, UR5 ;  /* 0x0000000500007c02 */ /* 0x010fce0008000f00 */
.L_x_154:
[----:B-1----:R1:W2:Y:S02]  /*82b0*/  SYNCS.PHASECHK.TRANS64.TRYWAIT P0, [R0+URZ], R3 ;  /* 0x00000003000075a7 */ /* 0x0022a400080011ff */
[----:B--2---:R-:W-:Y:S05]  /*82c0*/  @!P0 NANOSLEEP.SYNCS 0x989680 ;  /* 0x009896800000895d */ /* 0x004fea0003900000 */
[----:B------:R-:W2:Y:S02]  /*82d0*/  @!P0 SYNCS.PHASECHK.TRANS64 P0, [R0+URZ], R3 ;  /* 0x00000003000085a7 */ /* 0x000ea400080010ff */
[----:B--2---:R-:W-:Y:S05]  /*82e0*/  @!P0 BRA `(.L_x_154) ;  /* 0xfffffffc00f08947 */ /* 0x004fea000383ffff */
[----:B------:R-:W-:Y:S05]  /*82f0*/  BRA `(.L_x_155) ;  /* 0xffffffa800a07947 */ /* 0x000fea000383ffff */
.L_x_50:
[----:B----4-:R-:W-:-:S07]  /*8300*/  MOV R0, UR5 ;  /* 0x0000000500007c02 */ /* 0x010fce0008000f00 */
.L_x_156:
[----:B-1----:R1:W2:Y:S02]  /*8310*/  SYNCS.PHASECHK.TRANS64.TRYWAIT P0, [R0+URZ], R3 ;  /* 0x00000003000075a7 */ /* 0x0022a400080011ff */
[----:B--2---:R-:W-:Y:S05]  /*8320*/  @!P0 NANOSLEEP.SYNCS 0x989680 ;  /* 0x009896800000895d */ /* 0x004fea0003900000 */
[----:B------:R-:W2:Y:S02]  /*8330*/  @!P0 SYNCS.PHASECHK.TRANS64 P0, [R0+URZ], R3 ;  /* 0x00000003000085a7 */ /* 0x000ea400080010ff */
[----:B--2---:R-:W-:Y:S05]  /*8340*/  @!P0 BRA `(.L_x_156) ;  /* 0xfffffffc00f08947 */ /* 0x004fea000383ffff */
[----:B------:R-:W-:Y:S05]  /*8350*/  BRA `(.L_x_157) ;  /* 0xffffffa800ac7947 */ /* 0x000fea000383ffff */
.L_x_51:
[----:B----4-:R-:W-:-:S07]  /*8360*/  MOV R0, UR5 ;  /* 0x0000000500007c02 */ /* 0x010fce0008000f00 */
.L_x_158:
[----:B-1----:R1:W2:Y:S02]  /*8370*/  SYNCS.PHASECHK.TRANS64.TRYWAIT P0, [R0+URZ], R3 ;  /* 0x00000003000075a7 */ /* 0x0022a400080011ff */
[----:B--2---:R-:W-:Y:S05]  /*8380*/  @!P0 NANOSLEEP.SYNCS 0x989680 ;  /* 0x009896800000895d */ /* 0x004fea0003900000 */
[----:B------:R-:W2:Y:S02]  /*8390*/  @!P0 SYNCS.PHASECHK.TRANS64 P0, [R0+URZ], R3 ;  /* 0x00000003000085a7 */ /* 0x000ea400080010ff */
[----:B--2---:R-:W-:Y:S05]  /*83a0*/  @!P0 BRA `(.L_x_158) ;  /* 0xfffffffc00f08947 */ /* 0x004fea000383ffff */
[----:B------:R-:W-:Y:S05]  /*83b0*/  BRA `(.L_x_159) ;  /* 0xffffffa800b87947 */ /* 0x000fea000383ffff */
.L_x_52:
[----:B----4-:R-:W-:-:S07]  /*83c0*/  MOV R0, UR5 ;  /* 0x0000000500007c02 */ /* 0x010fce0008000f00 */
.L_x_160:
[----:B-1----:R1:W2:Y:S02]  /*83d0*/  SYNCS.PHASECHK.TRANS64.TRYWAIT P0, [R0+URZ], R3 ;  /* 0x00000003000075a7 */ /* 0x0022a400080011ff */
[----:B--2---:R-:W-:Y:S05]  /*83e0*/  @!P0 NANOSLEEP.SYNCS 0x989680 ;  /* 0x009896800000895d */ /* 0x004fea0003900000 */
[----:B------:R-:W2:Y:S02]  /*83f0*/  @!P0 SYNCS.PHASECHK.TRANS64 P0, [R0+URZ], R3 ;  /* 0x00000003000085a7 */ /* 0x000ea400080010ff */
[----:B--2---:R-:W-:Y:S05]  /*8400*/  @!P0 BRA `(.L_x_160) ;  /* 0xfffffffc00f08947 */ /* 0x004fea000383ffff */
[----:B------:R-:W-:Y:S05]  /*8410*/  BRA `(.L_x_161) ;  /* 0xffffffa800c47947 */ /* 0x000fea000383ffff */
.L_x_53:
[----:B----4-:R-:W-:-:S07]  /*8420*/  MOV R0, UR5 ;  /* 0x0000000500007c02 */ /* 0x010fce0008000f00 */
.L_x_162:
[----:B-1----:R1:W2:Y:S02]  /*8430*/  SYNCS.PHASECHK.TRANS64.TRYWAIT P0, [R0+URZ], R3 ;  /* 0x00000003000075a7 */ /* 0x0022a400080011ff */
[----:B--2---:R-:W-:Y:S05]  /*8440*/  @!P0 NANOSLEEP.SYNCS 0x989680 ;  /* 0x009896800000895d */ /* 0x004fea0003900000 */
[----:B------:R-:W2:Y:S02]  /*8450*/  @!P0 SYNCS.PHASECHK.TRANS64 P0, [R0+URZ], R3 ;  /* 0x00000003000085a7 */ /* 0x000ea400080010ff */
[----:B--2---:R-:W-:Y:S05]  /*8460*/  @!P0 BRA `(.L_x_162) ;  /* 0xfffffffc00f08947 */ /* 0x004fea000383ffff */
[----:B------:R-:W-:Y:S05]  /*8470*/  BRA `(.L_x_163) ;  /* 0xffffffa800d07947 */ /* 0x000fea000383ffff */
.L_x_54:
[----:B----4-:R-:W-:-:S07]  /*8480*/  MOV R0, UR5 ;  /* 0x0000000500007c02 */ /* 0x010fce0008000f00 */
.L_x_164:
[----:B-1----:R1:W2:Y:S02]  /*8490*/  SYNCS.PHASECHK.TRANS64.TRYWAIT P0, [R0+URZ], R3 ;  /* 0x00000003000075a7 */ /* 0x0022a400080011ff */
[----:B--2---:R-:W-:Y:S05]  /*84a0*/  @!P0 NANOSLEEP.SYNCS 0x989680 ;  /* 0x009896800000895d */ /* 0x004fea0003900000 */
[----:B------:R-:W2:Y:S02]  /*84b0*/  @!P0 SYNCS.PHASECHK.TRANS64 P0, [R0+URZ], R3 ;  /* 0x00000003000085a7 */ /* 0x000ea400080010ff */
[----:B--2---:R-:W-:Y:S05]  /*84c0*/  @!P0 BRA `(.L_x_164) ;  /* 0xfffffffc00f08947 */ /* 0x004fea000383ffff */
[----:B------:R-:W-:Y:S05]  /*84d0*/  BRA `(.L_x_165) ;  /* 0xffffffa800dc7947 */ /* 0x000fea000383ffff */
.L_x_55:
[----:B----4-:R-:W-:-:S07]  /*84e0*/  MOV R0, UR5 ;  /* 0x0000000500007c02 */ /* 0x010fce0008000f00 */
.L_x_166:
[----:B-1----:R1:W2:Y:S02]  /*84f0*/  SYNCS.PHASECHK.TRANS64.TRYWAIT P0, [R0+URZ], R3 ;  /* 0x00000003000075a7 */ /* 0x0022a400080011ff */
[----:B--2---:R-:W-:Y:S05]  /*8500*/  @!P0 NANOSLEEP.SYNCS 0x989680 ;  /* 0x009896800000895d */ /* 0x004fea0003900000 */
[----:B------:R-:W2:Y:S02]  /*8510*/  @!P0 SYNCS.PHASECHK.TRANS64 P0, [R0+URZ], R3 ;  /* 0x00000003000085a7 */ /* 0x000ea400080010ff */
[----:B--2---:R-:W-:Y:S05]  /*8520*/  @!P0 BRA `(.L_x_166) ;  /* 0xfffffffc00f08947 */ /* 0x004fea000383ffff */
[----:B------:R-:W-:Y:S05]  /*8530*/  BRA `(.L_x_167) ;  /* 0xffffffa800e87947 */ /* 0x000fea000383ffff */
.L_x_56:
[----:B----4-:R-:W-:-:S07]  /*8540*/  MOV R0, UR5 ;  /* 0x0000000500007c02 */ /* 0x010fce0008000f00 */
.L_x_168:
[----:B-1----:R1:W2:Y:S02]  /*8550*/  SYNCS.PHASECHK.TRANS64.TRYWAIT P0, [R0+URZ], R3 ;  /* 0x00000003000075a7 */ /* 0x0022a400080011ff */
[----:B--2---:R-:W-:Y:S05]  /*8560*/  @!P0 NANOSLEEP.SYNCS 0x989680 ;  /* 0x009896800000895d */ /* 0x004fea0003900000 */
[----:B------:R-:W2:Y:S02]  /*8570*/  @!P0 SYNCS.PHASECHK.TRANS64 P0, [R0+URZ], R3 ;  /* 0x00000003000085a7 */ /* 0x000ea400080010ff */
[----:B--2---:R-:W-:Y:S05]  /*8580*/  @!P0 BRA `(.L_x_168) ;  /* 0xfffffffc00f08947 */ /* 0x004fea000383ffff */
[----:B------:R-:W-:Y:S05]  /*8590*/  BRA `(.L_x_169) ;  /* 0xffffffa800f47947 */ /* 0x000fea000383ffff */
.L_x_57:
[----:B----4-:R-:W-:-:S07]  /*85a0*/  MOV R0, UR5 ;  /* 0x0000000500007c02 */ /* 0x010fce0008000f00 */
.L_x_170:
[----:B-1----:R1:W2:Y:S02]  /*85b0*/  SYNCS.PHASECHK.TRANS64.TRYWAIT P0, [R0+URZ], R3 ;  /* 0x00000003000075a7 */ /* 0x0022a400080011ff */
[----:B--2---:R-:W-:Y:S05]  /*85c0*/  @!P0 NANOSLEEP.SYNCS 0x989680 ;  /* 0x009896800000895d */ /* 0x004fea0003900000 */
[----:B------:R-:W2:Y:S02]  /*85d0*/  @!P0 SYNCS.PHASECHK.TRANS64 P0, [R0+URZ], R3 ;  /* 0x00000003000085a7 */ /* 0x000ea400080010ff */
[----:B--2---:R-:W-:Y:S05]  /*85e0*/  @!P0 BRA `(.L_x_170) ;  /* 0xfffffffc00f08947 */ /* 0x004fea000383ffff */
[----:B------:R-:W-:Y:S05]  /*85f0*/  BRA `(.L_x_171) ;  /* 0xffffffac00007947 */ /* 0x000fea000383ffff */
.L_x_58:
[----:B----4-:R-:W-:-:S07]  /*8600*/  MOV R0, UR5 ;  /* 0x0000000500007c02 */ /* 0x010fce0008000f00 */
.L_x_172:
[----:B-1----:R1:W2:Y:S02]  /*8610*/  SYNCS.PHASECHK.TRANS64.TRYWAIT P0, [R0+URZ], R3 ;  /* 0x00000003000075a7 */ /* 0x0022a400080011ff */
[----:B--2---:R-:W-:Y:S05]  /*8620*/  @!P0 NANOSLEEP.SYNCS 0x989680 ;  /* 0x009896800000895d */ /* 0x004fea0003900000 */
[----:B------:R-:W2:Y:S02]  /*8630*/  @!P0 SYNCS.PHASECHK.TRANS64 P0, [R0+URZ], R3 ;  /* 0x00000003000085a7 */ /* 0x000ea400080010ff */
[----:B--2---:R-:W-:Y:S05]  /*8640*/  @!P0 BRA `(.L_x_172) ;  /* 0xfffffffc00f08947 */ /* 0x004fea000383ffff */
[----:B------:R-:W-:Y:S05]  /*8650*/  BRA `(.L_x_173) ;  /* 0xffffffac000c7947 */ /* 0x000fea000383ffff */
.L_x_59:
[----:B----4-:R-:W-:-:S07]  /*8660*/  MOV R0, UR5 ;  /* 0x0000000500007c02 */ /* 0x010fce0008000f00 */
.L_x_174:
[----:B-1----:R1:W2:Y:S02]  /*8670*/  SYNCS.PHASECHK.TRANS64.TRYWAIT P0, [R0+URZ], R3 ;  /* 0x00000003000075a7 */ /* 0x0022a400080011ff */
[----:B--2---:R-:W-:Y:S05]  /*8680*/  @!P0 NANOSLEEP.SYNCS 0x989680 ;  /* 0x009896800000895d */ /* 0x004fea0003900000 */
[----:B------:R-:W2:Y:S02]  /*8690*/  @!P0 SYNCS.PHASECHK.TRANS64 P0, [R0+URZ], R3 ;  /* 0x00000003000085a7 */ /* 0x000ea400080010ff */
[----:B--2---:R-:W-:Y:S05]  /*86a0*/  @!P0 BRA `(.L_x_174) ;  /* 0xfffffffc00f08947 */ /* 0x004fea000383ffff */
[----:B------:R-:W-:Y:S05]  /*86b0*/  BRA `(.L_x_175) ;  /* 0xffffffac00187947 */ /* 0x000fea000383ffff */
.L_x_60:
[----:B----4-:R-:W-:-:S07]  /*86c0*/  MOV R0, UR5 ;  /* 0x0000000500007c02 */ /* 0x010fce0008000f00 */
.L_x_176:
[----:B-1----:R1:W2:Y:S02]  /*86d0*/  SYNCS.PHASECHK.TRANS64.TRYWAIT P0, [R0+URZ], R3 ;  /* 0x00000003000075a7 */ /* 0x0022a400080011ff */
[----:B--2---:R-:W-:Y:S05]  /*86e0*/  @!P0 NANOSLEEP.SYNCS 0x989680 ;  /* 0x009896800000895d */ /* 0x004fea0003900000 */
[----:B------:R-:W2:Y:S02]  /*86f0*/  @!P0 SYNCS.PHASECHK.TRANS64 P0, [R0+URZ], R3 ;  /* 0x00000003000085a7 */ /* 0x000ea400080010ff */
[----:B--2---:R-:W-:Y:S05]  /*8700*/  @!P0 BRA `(.L_x_176) ;  /* 0xfffffffc00f08947 */ /* 0x004fea000383ffff */
[----:B------:R-:W-:Y:S05]  /*8710*/  BRA `(.L_x_177) ;  /* 0xffffffac00247947 */ /* 0x000fea000383ffff */
.L_x_61:
[----:B----4-:R-:W-:-:S07]  /*8720*/  MOV R0, UR5 ;  /* 0x0000000500007c02 */ /* 0x010fce0008000f00 */
.L_x_178:
[----:B-1----:R1:W2:Y:S02]  /*8730*/  SYNCS.PHASECHK.TRANS64.TRYWAIT P0, [R0+URZ], R3 ;  /* 0x00000003000075a7 */ /* 0x0022a400080011ff */
[----:B--2---:R-:W-:Y:S05]  /*8740*/  @!P0 NANOSLEEP.SYNCS 0x989680 ;  /* 0x009896800000895d */ /* 0x004fea0003900000 */
[----:B------:R-:W2:Y:S02]  /*8750*/  @!P0 SYNCS.PHASECHK.TRANS64 P0, [R0+URZ], R3 ;  /* 0x00000003000085a7 */ /* 0x000ea400080010ff */
[----:B--2---:R-:W-:Y:S05]  /*8760*/  @!P0 BRA `(.L_x_178) ;  /* 0xfffffffc00f08947 */ /* 0x004fea000383ffff */
[----:B------:R-:W-:Y:S05]  /*8770*/  BRA `(.L_x_179) ;  /* 0xffffffac00307947 */ /* 0x000fea000383ffff */
.L_x_62:
[----:B----4-:R-:W-:-:S07]  /*8780*/  MOV R0, UR5 ;  /* 0x0000000500007c02 */ /* 0x010fce0008000f00 */
.L_x_180:
[----:B-1----:R1:W2:Y:S02]  /*8790*/  SYNCS.PHASECHK.TRANS64.TRYWAIT P0, [R0+URZ], R3 ;  /* 0x00000003000075a7 */ /* 0x0022a400080011ff */
[----:B--2---:R-:W-:Y:S05]  /*87a0*/  @!P0 NANOSLEEP.SYNCS 0x989680 ;  /* 0x009896800000895d */ /* 0x004fea0003900000 */
[----:B------:R-:W2:Y:S02]  /*87b0*/  @!P0 SYNCS.PHASECHK.TRANS64 P0, [R0+URZ], R3 ;  /* 0x00000003000085a7 */ /* 0x000ea400080010ff */
[----:B--2---:R-:W-:Y:S05]  /*87c0*/  @!P0 BRA `(.L_x_180) ;  /* 0xfffffffc00f08947 */ /* 0x004fea000383ffff */
[----:B------:R-:W-:Y:S05]  /*87d0*/  BRA `(.L_x_181) ;  /* 0xffffffac003c7947 */ /* 0x000fea000383ffff */
.L_x_63:
[----:B----4-:R-:W-:-:S07]  /*87e0*/  MOV R0, UR5 ;  /* 0x0000000500007c02 */ /* 0x010fce0008000f00 */
.L_x_182:
[----:B-1----:R1:W2:Y:S02]  /*87f0*/  SYNCS.PHASECHK.TRANS64.TRYWAIT P0, [R0+URZ], R3 ;  /* 0x00000003000075a7 */ /* 0x0022a400080011ff */
[----:B--2---:R-:W-:Y:S05]  /*8800*/  @!P0 NANOSLEEP.SYNCS 0x989680 ;  /* 0x009896800000895d */ /* 0x004fea0003900000 */
[----:B------:R-:W2:Y:S02]  /*8810*/  @!P0 SYNCS.PHASECHK.TRANS64 P0, [R0+URZ], R3 ;  /* 0x00000003000085a7 */ /* 0x000ea400080010ff */
[----:B--2---:R-:W-:Y:S05]  /*8820*/  @!P0 BRA `(.L_x_182) ;  /* 0xfffffffc00f08947 */ /* 0x004fea000383ffff */
[----:B------:R-:W-:Y:S05]  /*8830*/  BRA `(.L_x_183) ;  /* 0xffffffac00487947 */ /* 0x000fea000383ffff */
.L_x_64:
[----:B----4-:R-:W-:-:S07]  /*8840*/  MOV R0, UR5 ;  /* 0x0000000500007c02 */ /* 0x010fce0008000f00 */
.L_x_184:
[----:B-1----:R1:W2:Y:S02]  /*8850*/  SYNCS.PHASECHK.TRANS64.TRYWAIT P0, [R0+URZ], R3 ;  /* 0x00000003000075a7 */ /* 0x0022a400080011ff */
[----:B--2---:R-:W-:Y:S05]  /*8860*/  @!P0 NANOSLEEP.SYNCS 0x989680 ;  /* 0x009896800000895d */ /* 0x004fea0003900000 */
[----:B------:R-:W2:Y:S02]  /*8870*/  @!P0 SYNCS.PHASECHK.TRANS64 P0, [R0+URZ], R3 ;  /* 0x00000003000085a7 */ /* 0x000ea400080010ff */
[----:B--2---:R-:W-:Y:S05]  /*8880*/  @!P0 BRA `(.L_x_184) ;  /* 0xfffffffc00f08947 */ /* 0x004fea000383ffff */
[----:B------:R-:W-:Y:S05]  /*8890*/  BRA `(.L_x_185) ;  /* 0xffffffac00547947 */ /* 0x000fea000383ffff */
.L_x_65:
[----:B----4-:R-:W-:-:S07]  /*88a0*/  MOV R0, UR5 ;  /* 0x0000000500007c02 */ /* 0x010fce0008000f00 */
.L_x_186:
[----:B-1----:R1:W2:Y:S02]  /*88b0*/  SYNCS.PHASECHK.TRANS64.TRYWAIT P0, [R0+URZ], R3 ;  /* 0x00000003000075a7 */ /* 0x0022a400080011ff */
[----:B--2---:R-:W-:Y:S05]  /*88c0*/  @!P0 NANOSLEEP.SYNCS 0x989680 ;  /* 0x009896800000895d */ /* 0x004fea0003900000 */
[----:B------:R-:W2:Y:S02]  /*88d0*/  @!P0 SYNCS.PHASECHK.TRANS64 P0, [R0+URZ], R3 ;  /* 0x00000003000085a7 */ /* 0x000ea400080010ff */
[----:B--2---:R-:W-:Y:S05]  /*88e0*/  @!P0 BRA `(.L_x_186) ;  /* 0xfffffffc00f08947 */ /* 0x004fea000383ffff */
[----:B------:R-:W-:Y:S05]  /*88f0*/  BRA `(.L_x_187) ;  /* 0xffffffac00607947 */ /* 0x000fea000383ffff */
.L_x_66:
[----:B----4-:R-:W-:-:S07]  /*8900*/  MOV R0, UR5 ;  /* 0x0000000500007c02 */ /* 0x010fce0008000f00 */
.L_x_188:
[----:B-1----:R1:W2:Y:S02]  /*8910*/  SYNCS.PHASECHK.TRANS64.TRYWAIT P0, [R0+URZ], R3 ;  /* 0x00000003000075a7 */ /* 0x0022a400080011ff */
[----:B--2---:R-:W-:Y:S05]  /*8920*/  @!P0 NANOSLEEP.SYNCS 0x989680 ;  /* 0x009896800000895d */ /* 0x004fea0003900000 */
[----:B------:R-:W2:Y:S02]  /*8930*/  @!P0 SYNCS.PHASECHK.TRANS64 P0, [R0+URZ], R3 ;  /* 0x00000003000085a7 */ /* 0x000ea400080010ff */
[----:B--2---:R-:W-:Y:S05]  /*8940*/  @!P0 BRA `(.L_x_188) ;  /* 0xfffffffc00f08947 */ /* 0x004fea000383ffff */
[----:B------:R-:W-:Y:S05]  /*8950*/  BRA `(.L_x_189) ;  /* 0xffffffac006c7947 */ /* 0x000fea000383ffff */
.L_x_67:
[----:B----4-:R-:W-:-:S07]  /*8960*/  MOV R0, UR5 ;  /* 0x0000000500007c02 */ /* 0x010fce0008000f00 */
.L_x_190:
[----:B-1----:R1:W2:Y:S02]  /*8970*/  SYNCS.PHASECHK.TRANS64.TRYWAIT P0, [R0+URZ], R3 ;  /* 0x00000003000075a7 */ /* 0x0022a400080011ff */
[----:B--2---:R-:W-:Y:S05]  /*8980*/  @!P0 NANOSLEEP.SYNCS 0x989680 ;  /* 0x009896800000895d */ /* 0x004fea0003900000 */
[----:B------:R-:W2:Y:S02]  /*8990*/  @!P0 SYNCS.PHASECHK.TRANS64 P0, [R0+URZ], R3 ;  /* 0x00000003000085a7 */ /* 0x000ea400080010ff */
[----:B--2---:R-:W-:Y:S05]  /*89a0*/  @!P0 BRA `(.L_x_190) ;  /* 0xfffffffc00f08947 */ /* 0x004fea000383ffff */
[----:B------:R-:W-:Y:S05]  /*89b0*/  BRA `(.L_x_191) ;  /* 0xffffffac00787947 */ /* 0x000fea000383ffff */
.L_x_68:
[----:B----4-:R-:W-:-:S07]  /*89c0*/  MOV R0, UR5 ;  /* 0x0000000500007c02 */ /* 0x010fce0008000f00 */
.L_x_192:
[----:B-1----:R1:W2:Y:S02]  /*89d0*/  SYNCS.PHASECHK.TRANS64.TRYWAIT P0, [R0+URZ], R3 ;  /* 0x00000003000075a7 */ /* 0x0022a400080011ff */
[----:B--2---:R-:W-:Y:S05]  /*89e0*/  @!P0 NANOSLEEP.SYNCS 0x989680 ;  /* 0x009896800000895d */ /* 0x004fea0003900000 */
[----:B------:R-:W2:Y:S02]  /*89f0*/  @!P0 SYNCS.PHASECHK.TRANS64 P0, [R0+URZ], R3 ;  /* 0x00000003000085a7 */ /* 0x000ea400080010ff */
[----:B--2---:R-:W-:Y:S05]  /*8a00*/  @!P0 BRA `(.L_x_192) ;  /* 0xfffffffc00f08947 */ /* 0x004fea000383ffff */
[----:B------:R-:W-:Y:S05]  /*8a10*/  BRA `(.L_x_193) ;  /* 0xffffffac00847947 */ /* 0x000fea000383ffff */
.L_x_69:
[----:B----4-:R-:W-:-:S07]  /*8a20*/  MOV R0, UR5 ;  /* 0x0000000500007c02 */ /* 0x010fce0008000f00 */
.L_x_194:
[----:B-1----:R1:W2:Y:S02]  /*8a30*/  SYNCS.PHASECHK.TRANS64.TRYWAIT P0, [R0+URZ], R3 ;  /* 0x00000003000075a7 */ /* 0x0022a400080011ff */
[----:B--2---:R-:W-:Y:S05]  /*8a40*/  @!P0 NANOSLEEP.SYNCS 0x989680 ;  /* 0x009896800000895d */ /* 0x004fea0003900000 */
[----:B------:R-:W2:Y:S02]  /*8a50*/  @!P0 SYNCS.PHASECHK.TRANS64 P0, [R0+URZ], R3 ;  /* 0x00000003000085a7 */ /* 0x000ea400080010ff */
[----:B--2---:R-:W-:Y:S05]  /*8a60*/  @!P0 BRA `(.L_x_194) ;  /* 0xfffffffc00f08947 */ /* 0x004fea000383ffff */
[----:B------:R-:W-:Y:S05]  /*8a70*/  BRA `(.L_x_195) ;  /* 0xffffffac00907947 */ /* 0x000fea000383ffff */
.L_x_72:
[----:B-1----:R1:W2:Y:S02]  /*8a80*/  SYNCS.PHASECHK.TRANS64.TRYWAIT P0, [R0+URZ+0x2a0], R5 ;  /* 0x0002a005000075a7 */ /* 0x0022a400080011ff */
[----:B--2---:R-:W-:Y:S05]  /*8a90*/  @!P0 NANOSLEEP.SYNCS 0x989680 ;  /* 0x009896800000895d */ /* 0x004fea0003900000 */
[----:B------:R-:W2:Y:S02]  /*8aa0*/  @!P0 SYNCS.PHASECHK.TRANS64 P0, [R0+URZ+0x2a0], R5 ;  /* 0x0002a005000085a7 */ /* 0x000ea400080010ff */
[----:B--2---:R-:W-:Y:S05]  /*8ab0*/  @!P0 BRA `(.L_x_72) ;  /* 0xfffffffc00f08947 */ /* 0x004fea000383ffff */
[----:B------:R-:W-:Y:S05]  /*8ac0*/  BRA `(.L_x_196) ;  /* 0xffffffac00ec7947 */ /* 0x000fea000383ffff */
.L_x_73:
[----:B------:R-:W-:-:S07]  /*8ad0*/  MOV R0, UR5 ;  /* 0x0000000500007c02 */ /* 0x000fce0008000f00 */
.L_x_197:
[----:B-1----:R1:W2:Y:S02]  /*8ae0*/  SYNCS.PHASECHK.TRANS64.TRYWAIT P0, [R0+URZ+0x250], R5 ;  /* 0x00025005000075a7 */ /* 0x0022a400080011ff */
[----:B--2---:R-:W-:Y:S05]  /*8af0*/  @!P0 NANOSLEEP.SYNCS 0x989680 ;  /* 0x009896800000895d */ /* 0x004fea0003900000 */
[----:B------:R-:W2:Y:S02]  /*8b00*/  @!P0 SYNCS.PHASECHK.TRANS64 P0, [R0+URZ+0x250], R5 ;  /* 0x00025005000085a7 */ /* 0x000ea400080010ff */
[----:B--2---:R-:W-:Y:S05]  /*8b10*/  @!P0 BRA `(.L_x_197) ;  /* 0xfffffffc00f08947 */ /* 0x004fea000383ffff */
[----:B------:R-:W-:Y:S05]  /*8b20*/  BRA `(.L_x_198) ;  /* 0xffffffac00fc7947 */ /* 0x000fea000383ffff */
.L_x_74:
[----:B-1----:R1:W2:Y:S02]  /*8b30*/  SYNCS.PHASECHK.TRANS64.TRYWAIT P1, [R0+URZ+0x240], R5 ;  /* 0x00024005000075a7 */ /* 0x0022a400080211ff */
[----:B--2---:R-:W-:Y:S05]  /*8b40*/  @!P1 NANOSLEEP.SYNCS 0x989680 ;  /* 0x009896800000995d */ /* 0x004fea0003900000 */
[----:B------:R-:W2:Y:S02]  /*8b50*/  @!P1 SYNCS.PHASECHK.TRANS64 P1, [R0+URZ+0x240], R5 ;  /* 0x00024005000095a7 */ /* 0x000ea400080210ff */
[----:B--2---:R-:W-:Y:S05]  /*8b60*/  @!P1 BRA `(.L_x_74) ;  /* 0xfffffffc00f09947 */ /* 0x004fea000383ffff */
[----:B------:R-:W-:Y:S05]  /*8b70*/  BRA `(.L_x_199) ;  /* 0xffffffb0002c7947 */ /* 0x000fea000383ffff */
.L_x_77:
[----:B------:R-:W-:-:S07]  /*8b80*/  MOV R0, UR5 ;  /* 0x0000000500007c02 */ /* 0x000fce0008000f00 */
.L_x_200:
[----:B-1----:R1:W2:Y:S02]  /*8b90*/  SYNCS.PHASECHK.TRANS64.TRYWAIT P0, [R0+URZ+0x250], R3 ;  /* 0x00025003000075a7 */ /* 0x0022a400080011ff */
[----:B--2---:R-:W-:Y:S05]  /*8ba0*/  @!P0 NANOSLEEP.SYNCS 0x989680 ;  /* 0x009896800000895d */ /* 0x004fea0003900000 */
[----:B------:R-:W2:Y:S02]  /*8bb0*/  @!P0 SYNCS.PHASECHK.TRANS64 P0, [R0+URZ+0x250], R3 ;  /* 0x00025003000085a7 */ /* 0x000ea400080010ff */
[----:B--2---:R-:W-:Y:S05]  /*8bc0*/  @!P0 BRA `(.L_x_200) ;  /* 0xfffffffc00f08947 */ /* 0x004fea000383ffff */
[----:B------:R-:W-:Y:S05]  /*8bd0*/  BRA `(.L_x_76) ;  /* 0xffffffb000807947 */ /* 0x000fea000383ffff */
.L_x_84:
[----:B-1----:R1:W2:Y:S02]  /*8be0*/  SYNCS.PHASECHK.TRANS64.TRYWAIT P1, [R0+URZ+0x240], R5 ;  /* 0x00024005000075a7 */ /* 0x0022a400080211ff */
[----:B--2---:R-:W-:Y:S05]  /*8bf0*/  @!P1 NANOSLEEP.SYNCS 0x989680 ;  /* 0x009896800000995d */ /* 0x004fea0003900000 */
[----:B------:R-:W2:Y:S02]  /*8c00*/  @!P1 SYNCS.PHASECHK.TRANS64 P1, [R0+URZ+0x240], R5 ;  /* 0x00024005000095a7 */ /* 0x000ea400080210ff */
[----:B--2---:R-:W-:Y:S05]  /*8c10*/  @!P1 BRA `(.L_x_84) ;  /* 0xfffffffc00f09947 */ /* 0x004fea000383ffff */
[----:B------:R-:W-:Y:S05]  /*8c20*/  BRA `(.L_x_201) ;  /* 0xffffffb400d47947 */ /* 0x000fea000383ffff */
.L_x_85:
[----:B------:R-:W-:-:S07]  /*8c30*/  MOV R3, UR9 ;  /* 0x0000000900037c02 */ /* 0x000fce0008000f00 */
.L_x_202:
[----:B-1----:R1:W2:Y:S02]  /*8c40*/  SYNCS.PHASECHK.TRANS64.TRYWAIT P0, [R3+URZ+0x280], R0 ;  /* 0x00028000030075a7 */ /* 0x0022a400080011ff */
[----:B--2---:R-:W-:Y:S05]  /*8c50*/  @!P0 NANOSLEEP.SYNCS 0x989680 ;  /* 0x009896800000895d */ /* 0x004fea0003900000 */
[----:B------:R-:W2:Y:S02]  /*8c60*/  @!P0 SYNCS.PHASECHK.TRANS64 P0, [R3+URZ+0x280], R0 ;  /* 0x00028000030085a7 */ /* 0x000ea400080010ff */
[----:B--2---:R-:W-:Y:S05]  /*8c70*/  @!P0 BRA `(.L_x_202) ;  /* 0xfffffffc00f08947 */ /* 0x004fea000383ffff */
[----:B------:R-:W-:Y:S05]  /*8c80*/  BRA `(.L_x_203) ;  /* 0xffffffb800087947 */ /* 0x000fea000383ffff */
.L_x_88:
[----:B------:R-:W-:Y:S07]  /*8c90*/  MOV R0, UR7 ;  /* 0x0000000700007c02 */ /* 0x000fee0008000f00 */
.L_x_204:
[----:B-1----:R1:W2:Y:S02]  /*8ca0*/  SYNCS.PHASECHK.TRANS64.TRYWAIT P0, [R0+URZ], R3 ;  /* 0x00000003000075a7 */ /* 0x0022a400080011ff */
[----:B--2---:R-:W-:Y:S05]  /*8cb0*/  @!P0 NANOSLEEP.SYNCS 0x989680 ;  /* 0x009896800000895d */ /* 0x004fea0003900000 */
[----:B------:R-:W2:Y:S02]  /*8cc0*/  @!P0 SYNCS.PHASECHK.TRANS64 P0, [R0+URZ], R3 ;  /* 0x00000003000085a7 */ /* 0x000ea400080010ff */
[----:B--2---:R-:W-:Y:S05]  /*8cd0*/  @!P0 BRA `(.L_x_204) ;  /* 0xfffffffc00f08947 */ /* 0x004fea000383ffff */
[----:B------:R-:W-:Y:S05]  /*8ce0*/  BRA `(.L_x_87) ;  /* 0xffffffb800287947 */ /* 0x000fea000383ffff */
.L_x_91:
[----:B------:R-:W-:-:S07]  /*8cf0*/  MOV R0, UR5 ;  /* 0x0000000500007c02 */ /* 0x000fce0008000f00 */
.L_x_205:
[----:B--2---:R2:W3:Y:S02]  /*8d00*/  SYNCS.PHASECHK.TRANS64.TRYWAIT P0, [R0+URZ], R3 ;  /* 0x00000003000075a7 */ /* 0x0044e400080011ff */
[----:B---3--:R-:W-:Y:S05]  /*8d10*/  @!P0 NANOSLEEP.SYNCS 0x989680 ;  /* 0x009896800000895d */ /* 0x008fea0003900000 */
[----:B------:R-:W3:Y:S02]  /*8d20*/  @!P0 SYNCS.PHASECHK.TRANS64 P0, [R0+URZ], R3 ;  /* 0x00000003000085a7 */ /* 0x000ee400080010ff */
[----:B---3--:R-:W-:Y:S05]  /*8d30*/  @!P0 BRA `(.L_x_205) ;  /* 0xfffffffc00f08947 */ /* 0x008fea000383ffff */
[----:B------:R-:W-:Y:S05]  /*8d40*/  BRA `(.L_x_206) ;  /* 0xffffffb800cc7947 */ /* 0x000fea000383ffff */
.L_x_92:
[----:B------:R-:W-:-:S07]  /*8d50*/  MOV R0, UR5 ;  /* 0x0000000500007c02 */ /* 0x000fce0008000f00 */
.L_x_207:
[----:B--2---:R2:W3:Y:S02]  /*8d60*/  SYNCS.PHASECHK.TRANS64.TRYWAIT P0, [R0+URZ], R3 ;  /* 0x00000003000075a7 */ /* 0x0044e400080011ff */
[----:B---3--:R-:W-:Y:S05]  /*8d70*/  @!P0 NANOSLEEP.SYNCS 0x989680 ;  /* 0x009896800000895d */ /* 0x008fea0003900000 */
[----:B------:R-:W3:Y:S02]  /*8d80*/  @!P0 SYNCS.PHASECHK.TRANS64 P0, [R0+URZ], R3 ;  /* 0x00000003000085a7 */ /* 0x000ee400080010ff */
[----:B---3--:R-:W-:Y:S05]  /*8d90*/  @!P0 BRA `(.L_x_207) ;  /* 0xfffffffc00f08947 */ /* 0x008fea000383ffff */
[----:B------:R-:W-:Y:S05]  /*8da0*/  BRA `(.L_x_208) ;  /* 0xffffffb800d87947 */ /* 0x000fea000383ffff */
.L_x_93:
[----:B------:R-:W-:-:S07]  /*8db0*/  MOV R0, UR5 ;  /* 0x0000000500007c02 */ /* 0x000fce0008000f00 */
.L_x_209:
[----:B--2---:R2:W3:Y:S02]  /*8dc0*/  SYNCS.PHASECHK.TRANS64.TRYWAIT P0, [R0+URZ], R3 ;  /* 0x00000003000075a7 */ /* 0x0044e400080011ff */
[----:B---3--:R-:W-:Y:S05]  /*8dd0*/  @!P0 NANOSLEEP.SYNCS 0x989680 ;  /* 0x009896800000895d */ /* 0x008fea0003900000 */
[----:B------:R-:W3:Y:S02]  /*8de0*/  @!P0 SYNCS.PHASECHK.TRANS64 P0, [R0+URZ], R3 ;  /* 0x00000003000085a7 */ /* 0x000ee400080010ff */
[----:B---3--:R-:W-:Y:S05]  /*8df0*/  @!P0 BRA `(.L_x_209) ;  /* 0xfffffffc00f08947 */ /* 0x008fea000383ffff */
[----:B------:R-:W-:Y:S05]  /*8e00*/  BRA `(.L_x_210) ;  /* 0xffffffb800e47947 */ /* 0x000fea000383ffff */
.L_x_94:
[----:B------:R-:W-:-:S07]  /*8e10*/  MOV R0, UR7 ;  /* 0x0000000700007c02 */ /* 0x000fce0008000f00 */
.L_x_211:
[----:B--2---:R2:W3:Y:S02]  /*8e20*/  SYNCS.PHASECHK.TRANS64.TRYWAIT P0, [R0+URZ], R3 ;  /* 0x00000003000075a7 */ /* 0x0044e400080011ff */
[----:B---3--:R-:W-:Y:S05]  /*8e30*/  @!P0 NANOSLEEP.SYNCS 0x989680 ;  /* 0x009896800000895d */ /* 0x008fea0003900000 */
[----:B------:R-:W3:Y:S02]  /*8e40*/  @!P0 SYNCS.PHASECHK.TRANS64 P0, [R0+URZ], R3 ;  /* 0x00000003000085a7 */ /* 0x000ee400080010ff */
[----:B---3--:R-:W-:Y:S05]  /*8e50*/  @!P0 BRA `(.L_x_211) ;  /* 0xfffffffc00f08947 */ /* 0x008fea000383ffff */
[----:B------:R-:W-:Y:S05]  /*8e60*/  BRA `(.L_x_212) ;  /* 0xffffffb800f07947 */ /* 0x000fea000383ffff */
.L_x_99:
[----:B---3--:R3:W1:Y:S02]  /*8e70*/  SYNCS.PHASECHK.TRANS64.TRYWAIT P0, [R0+URZ+0x240], R3 ;  /* 0x00024003000075a7 */ /* 0x00866400080011ff */
[----:B-1----:R-:W-:Y:S05]  /*8e80*/  @!P0 NANOSLEEP.SYNCS 0x989680 ;  /* 0x009896800000895d */ /* 0x002fea0003900000 */
[----:B------:R-:W1:Y:S02]  /*8e90*/  @!P0 SYNCS.PHASECHK.TRANS64 P0, [R0+URZ+0x240], R3 ;  /* 0x00024003000085a7 */ /* 0x000e6400080010ff */
[----:B-1----:R-:W-:Y:S05]  /*8ea0*/  @!P0 BRA `(.L_x_99) ;  /* 0xfffffffc00f08947 */ /* 0x002fea000383ffff */
[----:B------:R-:W-:Y:S05]  /*8eb0*/  BRA `(.L_x_213) ;  /* 0xffffffbc00ec7947 */ /* 0x000fea000383ffff */
.L_x_102:
[----:B------:R-:W-:Y:S07]  /*8ec0*/  MOV R0, UR6 ;  /* 0x0000000600007c02 */ /* 0x000fee0008000f00 */
.L_x_214:
[----:B-1----:R1:W3:Y:S02]  /*8ed0*/  SYNCS.PHASECHK.TRANS64.TRYWAIT P0, [R0+URZ+0x238], R3 ;  /* 0x00023803000075a7 */ /* 0x0022e400080011ff */
[----:B---3--:R-:W-:Y:S05]  /*8ee0*/  @!P0 NANOSLEEP.SYNCS 0x989680 ;  /* 0x009896800000895d */ /* 0x008fea0003900000 */
[----:B------:R-:W3:Y:S02]  /*8ef0*/  @!P0 SYNCS.PHASECHK.TRANS64 P0, [R0+URZ+0x238], R3 ;  /* 0x00023803000085a7 */ /* 0x000ee400080010ff */
[----:B---3--:R-:W-:Y:S05]  /*8f00*/  @!P0 BRA `(.L_x_214) ;  /* 0xfffffffc00f08947 */ /* 0x008fea000383ffff */
[----:B------:R-:W-:Y:S05]  /*8f10*/  BRA `(.L_x_101) ;  /* 0xffffffc000d87947 */ /* 0x000fea000383ffff */
.L_x_105:
[----:B------:R-:W-:Y:S07]  /*8f20*/  MOV R3, UR6 ;  /* 0x0000000600037c02 */ /* 0x000fee0008000f00 */
.L_x_215:
[----:B-1----:R1:W2:Y:S02]  /*8f30*/  SYNCS.PHASECHK.TRANS64.TRYWAIT P2, [R3+URZ+0x228], R26 ;  /* 0x0002281a030075a7 */ /* 0x0022a400080411ff */
[----:B--2---:R-:W-:Y:S05]  /*8f40*/  @!P2 NANOSLEEP.SYNCS 0x989680 ;  /* 0x009896800000a95d */ /* 0x004fea0003900000 */
[----:B------:R-:W2:Y:S02]  /*8f50*/  @!P2 SYNCS.PHASECHK.TRANS64 P2, [R3+URZ+0x228], R26 ;  /* 0x0002281a0300a5a7 */ /* 0x000ea400080410ff */
[----:B--2---:R-:W-:Y:S05]  /*8f60*/  @!P2 BRA `(.L_x_215) ;  /* 0xfffffffc00f0a947 */ /* 0x004fea000383ffff */
[----:B------:R-:W-:Y:S05]  /*8f70*/  BRA `(.L_x_216) ;  /* 0xffffffc4006c7947 */ /* 0x000fea000383ffff */
.L_x_108:
[----:B--2---:R2:W4:Y:S02]  /*8f80*/  SYNCS.PHASECHK.TRANS64.TRYWAIT P0, [R0+URZ+0x240], R3 ;  /* 0x00024003000075a7 */ /* 0x00452400080011ff */
[----:B----4-:R-:W-:Y:S05]  /*8f90*/  @!P0 NANOSLEEP.SYNCS 0x989680 ;  /* 0x009896800000895d */ /* 0x010fea0003900000 */
[----:B------:R-:W4:Y:S02]  /*8fa0*/  @!P0 SYNCS.PHASECHK.TRANS64 P0, [R0+URZ+0x240], R3 ;  /* 0x00024003000085a7 */ /* 0x000f2400080010ff */
[----:B----4-:R-:W-:Y:S05]  /*8fb0*/  @!P0 BRA `(.L_x_108) ;  /* 0xfffffffc00f08947 */ /* 0x010fea000383ffff */
[----:B------:R-:W-:Y:S05]  /*8fc0*/  BRA `(.L_x_217) ;  /* 0xffffffc800bc7947 */ /* 0x000fea000383ffff */
.L_x_119:
[----:B-1----:R-:W-:Y:S04]  /*8fd0*/  MOV R0, UR43 ;  /* 0x0000002b00007c02 */ /* 0x002fe80008000f00 */
[----:B------:R1:W2:Y:S03]  /*8fe0*/  SYNCS.PHASECHK.TRANS64.TRYWAIT P1, [R0+URZ+0x220], R3 ;  /* 0x00022003000075a7 */ /* 0x0002a600080211ff */
[----:B--2---:R-:W-:Y:S05]  /*8ff0*/  @!P1 NANOSLEEP.SYNCS 0x989680 ;  /* 0x009896800000995d */ /* 0x004fea0003900000 */
[----:B------:R-:W2:Y:S02]  /*9000*/  @!P1 SYNCS.PHASECHK.TRANS64 P1, [R0+URZ+0x220], R3 ;  /* 0x00022003000095a7 */ /* 0x000ea400080210ff */
[----:B--2---:R-:W-:Y:S05]  /*9010*/  @!P1 BRA `(.L_x_119) ;  /* 0xfffffffc00ec9947 */ /* 0x004fea000383ffff */
[----:B------:R-:W-:Y:S05]  /*9020*/  BRA `(.L_x_118) ;  /* 0xffffffd400b87947 */ /* 0x000fea000383ffff */
.L_x_121:
[----:B------:R1:W1:Y:S02]  /*9030*/  SYNCS.PHASECHK.TRANS64.TRYWAIT P1, [R156+URZ+0x260], R5 ;  /* 0x000260059c0075a7 */ /* 0x00026400080211ff */
[----:B-1----:R-:W-:Y:S05]  /*9040*/  @!P1 NANOSLEEP.SYNCS 0x989680 ;  /* 0x009896800000995d */ /* 0x002fea0003900000 */
[----:B------:R-:W1:Y:S02]  /*9050*/  @!P1 SYNCS.PHASECHK.TRANS64 P1, [R156+URZ+0x260], R5 ;  /* 0x000260059c0095a7 */ /* 0x000e6400080210ff */
[----:B-1----:R-:W-:Y:S05]  /*9060*/  @!P1 BRA `(.L_x_121) ;  /* 0xfffffffc00f09947 */ /* 0x002fea000383ffff */
[----:B------:R-:W-:Y:S05]  /*9070*/  BRA `(.L_x_120) ;  /* 0xffffffd400fc7947 */ /* 0x000fea000383ffff */
        .weak           $__internal_0_$__cuda_sm10x_tcgen05_guardrail_trap_col_being_dealloced_not_returned_by_alloc
        .type           $__internal_0_$__cuda_sm10x_tcgen05_guardrail_trap_col_being_dealloced_not_returned_by_alloc,@function
        .size           $__internal_0_$__cuda_sm10x_tcgen05_guardrail_trap_col_being_dealloced_not_returned_by_alloc,($__internal_1_$__cuda_sm10x_tcgen05_guardrail_trap_phase_invalid_during_alloc - $__internal_0_$__cuda_sm10x_tcgen05_guardrail_trap_col_being_dealloced_not_returned_by_alloc)
$__internal_0_$__cuda_sm10x_tcgen05_guardrail_trap_col_being_dealloced_not_returned_by_alloc:
[----:B------:R-:W-:Y:S05]  /*9080*/  BPT.TRAP 0x1 ;  /* 0x000000040000795c */ /* 0x000fea0000300000 */
[----:B------:R-:W-:-:S04]  /*9090*/  HFMA2 R3, -RZ, RZ, 0, 0 ;  /* 0x00000000ff037431 */ /* 0x000fc800000001ff */
[----:B------:R-:W-:Y:S05]  /*90a0*/  RET.REL.NODEC R2 `(_ZN7cutlass13device_kernelINS_4gemm6kernel13GemmUniversalIN4cute5tupleIJiiiiEEENS1_10collective13CollectiveMmaINS1_35MainloopSm100TmaUmmaWarpSpecializedILi34ELi2ELi4ENS5_IJNS4_1CILi1EEESB_SB_EEEEENS5_IJNSA_ILi128EEENSA_ILi64EEENSA_ILi32EEEEEENS_12float_e4m3_tENS5_IJlSB_lEEESI_NS5_IJSB_llEEENS4_8TiledMMAINS4_8MMA_AtomIJNS4_10MMA_TraitsINS4_19SM100_MMA_F8F6F4_SSEJSI_SI_fSE_SF_NS4_17integral_constantINS4_4UMMA5MajorELSR_0EEENSP_ISR_LSR_1EEENSP_INSQ_7ScaleInELSU_0EEESV_EEEEEENS4_6LayoutISC_NS5_IJNSA_ILi0EEESZ_SZ_EEEEENS5_IJNS4_10UnderscoreES12_S12_EEEEENS4_13SM90_TMA_LOADENS4_14ComposedLayoutINS4_7SwizzleILi1ELi4ELi3EEENS4_18smem_ptr_flag_bitsILi8EEENSY_INS5_IJNSA_ILi8EEESG_EEENS5_IJSG_SB_EEEEEEEvNS4_8identityES15_NS16_INS17_ILi2ELi4ELi3EEES1A_NSY_INS5_IJSF_S1B_EEENS5_IJSB_SF_EEEEEEEvS1G_EENS_8epilogue10collective18CollectiveEpilogueINS1N_23Sm100TmaWarpSpecializedILi1ELi1ELi64ELb0ELb0EEEJSH_NS5_IJNSY_ISE_SB_EENSY_ISF_SB_EEEEESI_SJ_SI_SJ_NS1N_6fusion15FusionCallbacksIS1R_NS1V_17LinearCombinationISI_fSI_fLNS_15FloatRoundStyleE2EEESH_S1U_JEEENS4_5SM1004TMEM4LOAD26SM100_TMEM_LOAD_32dp32b64xES15_NS16_IS1H_S1A_NSY_INS5_IJS1B_SF_EEENS5_IJSF_SB_EEEEEEENS4_39AutoVectorizingCopyWithAssumedAlignmentILi128EEENS4_14SM90_TMA_STOREES28_S2A_S2A_EEEvvEEEEvNT_6ParamsE) ;  /* 0xffffff6c02d47950 */ /* 0x000fea0003c3ffff */
        .weak           $__internal_1_$__cuda_sm10x_tcgen05_guardrail_trap_phase_invalid_during_alloc
        .type           $__internal_1_$__cuda_sm10x_tcgen05_guardrail_trap_phase_invalid_during_alloc,@function
        .size           $__internal_1_$__cuda_sm10x_tcgen05_guardrail_trap_phase_invalid_during_alloc,($__internal_2_$__cuda_sm10x_tcgen05_guardrail_trap_unallocated_columns_being_dealloced - $__internal_1_$__cuda_sm10x_tcgen05_guardrail_trap_phase_invalid_during_alloc)
$__internal_1_$__cuda_sm10x_tcgen05_guardrail_trap_phase_invalid_during_alloc:
[----:B------:R-:W-:Y:S05]  /*90b0*/  BPT.TRAP 0x1 ;  /* 0x000000040000795c */ /* 0x000fea0000300000 */
[----:B------:R-:W-:-:S04]  /*90c0*/  MOV R3, 0x0 ;  /* 0x0000000000037802 */ /* 0x000fc80000000f00 */
[----:B------:R-:W-:Y:S05]  /*90d0*/  RET.REL.NODEC R2 `(_ZN7cutlass13device_kernelINS_4gemm6kernel13GemmUniversalIN4cute5tupleIJiiiiEEENS1_10collective13CollectiveMmaINS1_35MainloopSm100TmaUmmaWarpSpecializedILi34ELi2ELi4ENS5_IJNS4_1CILi1EEESB_SB_EEEEENS5_IJNSA_ILi128EEENSA_ILi64EEENSA_ILi32EEEEEENS_12float_e4m3_tENS5_IJlSB_lEEESI_NS5_IJSB_llEEENS4_8TiledMMAINS4_8MMA_AtomIJNS4_10MMA_TraitsINS4_19SM100_MMA_F8F6F4_SSEJSI_SI_fSE_SF_NS4_17integral_constantINS4_4UMMA5MajorELSR_0EEENSP_ISR_LSR_1EEENSP_INSQ_7ScaleInELSU_0EEESV_EEEEEENS4_6LayoutISC_NS5_IJNSA_ILi0EEESZ_SZ_EEEEENS5_IJNS4_10UnderscoreES12_S12_EEEEENS4_13SM90_TMA_LOADENS4_14ComposedLayoutINS4_7SwizzleILi1ELi4ELi3EEENS4_18smem_ptr_flag_bitsILi8EEENSY_INS5_IJNSA_ILi8EEESG_EEENS5_IJSG_SB_EEEEEEEvNS4_8identityES15_NS16_INS17_ILi2ELi4ELi3EEES1A_NSY_INS5_IJSF_S1B_EEENS5_IJSB_SF_EEEEEEEvS1G_EENS_8epilogue10collective18CollectiveEpilogueINS1N_23Sm100TmaWarpSpecializedILi1ELi1ELi64ELb0ELb0EEEJSH_NS5_IJNSY_ISE_SB_EENSY_ISF_SB_EEEEESI_SJ_SI_SJ_NS1N_6fusion15FusionCallbacksIS1R_NS1V_17LinearCombinationISI_fSI_fLNS_15FloatRoundStyleE2EEESH_S1U_JEEENS4_5SM1004TMEM4LOAD26SM100_TMEM_LOAD_32dp32b64xES15_NS16_IS1H_S1A_NSY_INS5_IJS1B_SF_EEENS5_IJSF_SB_EEEEEEENS4_39AutoVectorizingCopyWithAssumedAlignmentILi128EEENS4_14SM90_TMA_STOREES28_S2A_S2A_EEEvvEEEEvNT_6ParamsE) ;  /* 0xffffff6c02c87950 */ /* 0x000fea0003c3ffff */
        .weak           $__internal_2_$__cuda_sm10x_tcgen05_guardrail_trap_unallocated_columns_being_dealloced
        .type           $__internal_2_$__cuda_sm10x_tcgen05_guardrail_trap_unallocated_columns_being_dealloced,@function
        .size           $__internal_2_$__cuda_sm10x_tcgen05_guardrail_trap_unallocated_columns_being_dealloced,(.L_x_219 - $__internal_2_$__cuda_sm10x_tcgen05_guardrail_trap_unallocated_columns_being_dealloced)
$__internal_2_$__cuda_sm10x_tcgen05_guardrail_trap_unallocated_columns_being_dealloced:
[----:B------:R-:W-:Y:S05]  /*90e0*/  BPT.TRAP 0x1 ;  /* 0x000000040000795c */ /* 0x000fea0000300000 */
[----:B------:R-:W-:-:S04]  /*90f0*/  HFMA2 R3, -RZ, RZ, 0, 0 ;  /* 0x00000000ff037431 */ /* 0x000fc800000001ff */
[----:B------:R-:W-:Y:S05]  /*9100*/  RET.REL.NODEC R2 `(_ZN7cutlass13device_kernelINS_4gemm6kernel13GemmUniversalIN4cute5tupleIJiiiiEEENS1_10collective13CollectiveMmaINS1_35MainloopSm100TmaUmmaWarpSpecializedILi34ELi2ELi4ENS5_IJNS4_1CILi1EEESB_SB_EEEEENS5_IJNSA_ILi128EEENSA_ILi64EEENSA_ILi32EEEEEENS_12float_e4m3_tENS5_IJlSB_lEEESI_NS5_IJSB_llEEENS4_8TiledMMAINS4_8MMA_AtomIJNS4_10MMA_TraitsINS4_19SM100_MMA_F8F6F4_SSEJSI_SI_fSE_SF_NS4_17integral_constantINS4_4UMMA5MajorELSR_0EEENSP_ISR_LSR_1EEENSP_INSQ_7ScaleInELSU_0EEESV_EEEEEENS4_6LayoutISC_NS5_IJNSA_ILi0EEESZ_SZ_EEEEENS5_IJNS4_10UnderscoreES12_S12_EEEEENS4_13SM90_TMA_LOADENS4_14ComposedLayoutINS4_7SwizzleILi1ELi4ELi3EEENS4_18smem_ptr_flag_bitsILi8EEENSY_INS5_IJNSA_ILi8EEESG_EEENS5_IJSG_SB_EEEEEEEvNS4_8identityES15_NS16_INS17_ILi2ELi4ELi3EEES1A_NSY_INS5_IJSF_S1B_EEENS5_IJSB_SF_EEEEEEEvS1G_EENS_8epilogue10collective18CollectiveEpilogueINS1N_23Sm100TmaWarpSpecializedILi1ELi1ELi64ELb0ELb0EEEJSH_NS5_IJNSY_ISE_SB_EENSY_ISF_SB_EEEEESI_SJ_SI_SJ_NS1N_6fusion15FusionCallbacksIS1R_NS1V_17LinearCombinationISI_fSI_fLNS_15FloatRoundStyleE2EEESH_S1U_JEEENS4_5SM1004TMEM4LOAD26SM100_TMEM_LOAD_32dp32b64xES15_NS16_IS1H_S1A_NSY_INS5_IJS1B_SF_EEENS5_IJSF_SB_EEEEEEENS4_39AutoVectorizingCopyWithAssumedAlignmentILi128EEENS4_14SM90_TMA_STOREES28_S2A_S2A_EEEvvEEEEvNT_6ParamsE) ;  /* 0xffffff6c02bc7950 */ /* 0x000fea0003c3ffff */
.L_x_218:
[----:B------:R-:W-:-:S00]  /*9110*/  BRA `(.L_x_218) ;  /* 0xfffffffc00fc7947 */ /* 0x000fc0000383ffff */
[----:B------:R-:W-:-:S00]  /*9120*/  NOP ;  /* 0x0000000000007918 */ /* 0x000fc00000000000 */
        /* <DEDUP_REMOVED lines=13> */
.L_x_219:


//--------------------- .nv.global.init           --------------------------
	.section	.nv.global.init,"aw",@progbits
.nv.global.init:
	.type		$str$27,@object
	.size		$str$27,($str$28 - $str$27)
$str$27:
        /*0000*/ 	.byte	0x28, 0x61, 0x64, 0x64, 0x72, 0x65, 0x73, 0x73, 0x20, 0x26, 0x20, 0x6d, 0x61, 0x73, 0x6b, 0x29
        /*0010*/ 	.byte	0x20, 0x3d, 0x3d, 0x20, 0x30, 0x00
	.type		$str$28,@object
	.size		$str$28,($str$26 - $str$28)
$str$28:
        /*0016*/ 	.byte	0x2f, 0x74, 0x6d, 0x70, 0x2f, 0x63, 0x75, 0x74, 0x6c, 0x61, 0x73, 0x73, 0x5f, 0x73, 0x77, 0x65
        /*0026*/ 	.byte	0x65, 0x70, 0x5f, 0x73, 0x72, 0x63, 0x2f, 0x69, 0x6e, 0x63, 0x6c, 0x75, 0x64, 0x65, 0x2f, 0x63
        /*0036*/ 	.byte	0x75, 0x74, 0x65, 0x2f, 0x70, 0x6f, 0x69, 0x6e, 0x74, 0x65, 0x72, 0x5f, 0x66, 0x6c, 0x61, 0x67
        /*0046*/ 	.byte	0x67, 0x65, 0x64, 0x2e, 0x68, 0x70, 0x70, 0x00
	.type		$str$26,@object
	.size		$str$26,($str$25 - $str$26)
$str$26:
        /*004e*/ 	.byte	0x2f, 0x74, 0x6d, 0x70, 0x2f, 0x63, 0x75, 0x74, 0x6c, 0x61, 0x73, 0x73, 0x5f, 0x73, 0x77, 0x65
        /*005e*/ 	.byte	0x65, 0x70, 0x5f, 0x73, 0x72, 0x63, 0x2f, 0x69, 0x6e, 0x63, 0x6c, 0x75, 0x64, 0x65, 0x2f, 0x63
        /*006e*/ 	.byte	0x75, 0x74, 0x65, 0x2f, 0x61, 0x74, 0x6f, 0x6d, 0x2f, 0x63, 0x6f, 0x70, 0x79, 0x5f, 0x74, 0x72
        /*007e*/ 	.byte	0x61, 0x69, 0x74, 0x73, 0x5f, 0x73, 0x6d, 0x31, 0x30, 0x30, 0x2e, 0x68, 0x70, 0x70, 0x00
	.type		$str$25,@object
	.size		$str$25,(__unnamed_1 - $str$25)
$str$25:
        /*008d*/ 	.byte	0x28, 0x28, 0x75, 0x69, 0x6e, 0x74, 0x33, 0x32, 0x5f, 0x74, 0x28, 0x74, 0x68, 0x72, 0x65, 0x61
        /*009d*/ 	.byte	0x64, 0x49, 0x64, 0x78, 0x2e, 0x78, 0x29, 0x20, 0x2f, 0x20, 0x33, 0x32, 0x29, 0x20, 0x25, 0x20
        /*00ad*/ 	.byte	0x34, 0x29, 0x20, 0x3d, 0x3d, 0x20, 0x28, 0x28, 0x28, 0x74, 0x6d, 0x65, 0x6d, 0x5f, 0x61, 0x64
        /*00bd*/ 	.byte	0x64, 0x72, 0x20, 0x3e, 0x3e, 0x20, 0x31, 0x36, 0x29, 0x20, 0x2f, 0x20, 0x33, 0x32, 0x29, 0x20
        /*00cd*/ 	.byte	0x25, 0x20, 0x34, 0x29, 0x00
	.type		__unnamed_1,@object
	.size		__unnamed_1,(__unnamed_2 - __unnamed_1)
__unnamed_1:
        /*00d2*/ 	.byte	0x61, 0x75, 0x74, 0x6f, 0x20, 0x63, 0x75, 0x74, 0x65, 0x3a, 0x3a, 0x61, 0x73, 0x5f, 0x70, 0x6f
        /* <DEDUP_REMOVED lines=24> */
        /*0262*/ 	.byte	0x43, 0x3c, 0x38, 0x31, 0x39, 0x32, 0x3e, 0x3e, 0x3e, 0x3e, 0x5d, 0x00
	.type		__unnamed_2,@object
	.size		__unnamed_2,(.L_2 - __unnamed_2)
__unnamed_2:
        /* <DEDUP_REMOVED lines=42> */
        /*050e*/ 	.byte	0x3e, 0x3e, 0x3e, 0x3e, 0x5d, 0x00
.L_2:


//--------------------- .nv.shared._ZN7cutlass13device_kernelINS_4gemm6kernel13GemmUniversalIN4cute5tupleIJiiiiEEENS1_10collective13CollectiveMmaINS1_35MainloopSm100TmaUmmaWarpSpecializedILi34ELi2ELi4ENS5_IJNS4_1CILi1EEESB_SB_EEEEENS5_IJNSA_ILi128EEENSA_ILi64EEENSA_ILi32EEEEEENS_12float_e4m3_tENS5_IJlSB_lEEESI_NS5_IJSB_llEEENS4_8TiledMMAINS4_8MMA_AtomIJNS4_10MMA_TraitsINS4_19SM100_MMA_F8F6F4_SSEJSI_SI_fSE_SF_NS4_17integral_constantINS4_4UMMA5MajorELSR_0EEENSP_ISR_LSR_1EEENSP_INSQ_7ScaleInELSU_0EEESV_EEEEEENS4_6LayoutISC_NS5_IJNSA_ILi0EEESZ_SZ_EEEEENS5_IJNS4_10UnderscoreES12_S12_EEEEENS4_13SM90_TMA_LOADENS4_14ComposedLayoutINS4_7SwizzleILi1ELi4ELi3EEENS4_18smem_ptr_flag_bitsILi8EEENSY_INS5_IJNSA_ILi8EEESG_EEENS5_IJSG_SB_EEEEEEEvNS4_8identityES15_NS16_INS17_ILi2ELi4ELi3EEES1A_NSY_INS5_IJSF_S1B_EEENS5_IJSB_SF_EEEEEEEvS1G_EENS_8epilogue10collective18CollectiveEpilogueINS1N_23Sm100TmaWarpSpecializedILi1ELi1ELi64ELb0ELb0EEEJSH_NS5_IJNSY_ISE_SB_EENSY_ISF_SB_EEEEESI_SJ_SI_SJ_NS1N_6fusion15FusionCallbacksIS1R_NS1V_17LinearCombinationISI_fSI_fLNS_15FloatRoundStyleE2EEESH_S1U_JEEENS4_5SM1004TMEM4LOAD26SM100_TMEM_LOAD_32dp32b64xES15_NS16_IS1H_S1A_NSY_INS5_IJS1B_SF_EEENS5_IJSF_SB_EEEEEEENS4_39AutoVectorizingCopyWithAssumedAlignmentILi128EEENS4_14SM90_TMA_STOREES28_S2A_S2A_EEEvvEEEEvNT_6ParamsE --------------------------
	.section	.nv.shared._ZN7cutlass13device_kernelINS_4gemm6kernel13GemmUniversalIN4cute5tupleIJiiiiEEENS1_10collective13CollectiveMmaINS1_35MainloopSm100TmaUmmaWarpSpecializedILi34ELi2ELi4ENS5_IJNS4_1CILi1EEESB_SB_EEEEENS5_IJNSA_ILi128EEENSA_ILi64EEENSA_ILi32EEEEEENS_12float_e4m3_tENS5_IJlSB_lEEESI_NS5_IJSB_llEEENS4_8TiledMMAINS4_8MMA_AtomIJNS4_10MMA_TraitsINS4_19SM100_MMA_F8F6F4_SSEJSI_SI_fSE_SF_NS4_17integral_constantINS4_4UMMA5MajorELSR_0EEENSP_ISR_LSR_1EEENSP_INSQ_7ScaleInELSU_0EEESV_EEEEEENS4_6LayoutISC_NS5_IJNSA_ILi0EEESZ_SZ_EEEEENS5_IJNS4_10UnderscoreES12_S12_EEEEENS4_13SM90_TMA_LOADENS4_14ComposedLayoutINS4_7SwizzleILi1ELi4ELi3EEENS4_18smem_ptr_flag_bitsILi8EEENSY_INS5_IJNSA_ILi8EEESG_EEENS5_IJSG_SB_EEEEEEEvNS4_8identityES15_NS16_INS17_ILi2ELi4ELi3EEES1A_NSY_INS5_IJSF_S1B_EEENS5_IJSB_SF_EEEEEEEvS1G_EENS_8epilogue10collective18CollectiveEpilogueINS1N_23Sm100TmaWarpSpecializedILi1ELi1ELi64ELb0ELb0EEEJSH_NS5_IJNSY_ISE_SB_EENSY_ISF_SB_EEEEESI_SJ_SI_SJ_NS1N_6fusion15FusionCallbacksIS1R_NS1V_17LinearCombinationISI_fSI_fLNS_15FloatRoundStyleE2EEESH_S1U_JEEENS4_5SM1004TMEM4LOAD26SM100_TMEM_LOAD_32dp32b64xES15_NS16_IS1H_S1A_NSY_INS5_IJS1B_SF_EEENS5_IJSF_SB_EEEEEEENS4_39AutoVectorizingCopyWithAssumedAlignmentILi128EEENS4_14SM90_TMA_STOREES28_S2A_S2A_EEEvvEEEEvNT_6ParamsE,"aw",@nobits
	.sectionflags	@""
	.align	16
	.zero		1024


//--------------------- .nv.shared.reserved.0     --------------------------
	.section	.nv.shared.reserved.0,"aw",@nobits
	.weak		__nv_reservedSMEM_offset_0_alias
	.size		__nv_reservedSMEM_offset_0_alias, 0, 64
	.other		__nv_reservedSMEM_offset_0_alias,@"STO_CUDA_RESERVED_SHARED STV_DEFAULT"
__nv_reservedSMEM_offset_0_alias:
	.zero		0
.nv.shared.reserved.0:
	.zero		64
	.weak		__nv_reservedSMEM_tcgen05_partition
	.type		__nv_reservedSMEM_tcgen05_partition,@object
	.size		__nv_reservedSMEM_tcgen05_partition,(.L_0 - __nv_reservedSMEM_tcgen05_partition)
__nv_reservedSMEM_tcgen05_partition:
	.zero		32
.L_0:


//--------------------- .nv.global                --------------------------
	.section	.nv.global,"aw",@nobits
.nv.global:
	.type		_ZN40_INTERNAL_2971898b_4_k_cu_c9c8690b_334634cute1_E,@object
	.size		_ZN40_INTERNAL_2971898b_4_k_cu_c9c8690b_334634cute1_E,(_ZN40_INTERNAL_2971898b_4_k_cu_c9c8690b_334634cuda3std3__45__cpo6cbeginE - _ZN40_INTERNAL_2971898b_4_k_cu_c9c8690b_334634cute1_E)
_ZN40_INTERNAL_2971898b_4_k_cu_c9c8690b_334634cute1_E:
	.zero		1
	.type		_ZN40_INTERNAL_2971898b_4_k_cu_c9c8690b_334634cuda3std3__45__cpo6cbeginE,@object
	.size		_ZN40_INTERNAL_2971898b_4_k_cu_c9c8690b_334634cuda3std3__45__cpo6cbeginE,(_ZN40_INTERNAL_2971898b_4_k_cu_c9c8690b_334634cuda3std3__48in_placeE - _ZN40_INTERNAL_2971898b_4_k_cu_c9c8690b_334634cuda3std3__45__cpo6cbeginE)
_ZN40_INTERNAL_2971898b_4_k_cu_c9c8690b_334634cuda3std3__45__cpo6cbeginE:
	.zero		1
	.type		_ZN40_INTERNAL_2971898b_4_k_cu_c9c8690b_334634cuda3std3__48in_placeE,@object
	.size		_ZN40_INTERNAL_2971898b_4_k_cu_c9c8690b_334634cuda3std3__48in_placeE,(_ZN40_INTERNAL_2971898b_4_k_cu_c9c8690b_334634cuda3std6ranges3__45__cpo9iter_moveE - _ZN40_INTERNAL_2971898b_4_k_cu_c9c8690b_334634cuda3std3__48in_placeE)
_ZN40_INTERNAL_2971898b_4_k_cu_c9c8690b_334634cuda3std3__48in_placeE:
	.zero		1
	.type		_ZN40_INTERNAL_2971898b_4_k_cu_c9c8690b_334634cuda3std6ranges3__45__cpo9iter_moveE,@object
	.size		_ZN40_INTERNAL_2971898b_4_k_cu_c9c8690b_334634cuda3std6ranges3__45__cpo9iter_moveE,(_ZN40_INTERNAL_2971898b_4_k_cu_c9c8690b_334634cuda3std3__45__cpo5beginE - _ZN40_INTERNAL_2971898b_4_k_cu_c9c8690b_334634cuda3std6ranges3__45__cpo9iter_moveE)
_ZN40_INTERNAL_2971898b_4_k_cu_c9c8690b_334634cuda3std6ranges3__45__cpo9iter_moveE:
	.zero		1
	.type		_ZN40_INTERNAL_2971898b_4_k_cu_c9c8690b_334634cuda3std3__45__cpo5beginE,@object
	.size		_ZN40_INTERNAL_2971898b_4_k_cu_c9c8690b_334634cuda3std3__45__cpo5beginE,(_ZN40_INTERNAL_2971898b_4_k_cu_c9c8690b_334634cuda3std3__442_GLOBAL__N__2971898b_4_k_cu_c9c8690b_334636ignoreE - _ZN40_INTERNAL_2971898b_4_k_cu_c9c8690b_334634cuda3std3__45__cpo5beginE)
_ZN40_INTERNAL_2971898b_4_k_cu_c9c8690b_334634cuda3std3__45__cpo5beginE:
	.zero		1
	.type		_ZN40_INTERNAL_2971898b_4_k_cu_c9c8690b_334634cuda3std3__442_GLOBAL__N__2971898b_4_k_cu_c9c8690b_334636ignoreE,@object
	.size		_ZN40_INTERNAL_2971898b_4_k_cu_c9c8690b_334634cuda3std3__442_GLOBAL__N__2971898b_4_k_cu_c9c8690b_334636ignoreE,(_ZN40_INTERNAL_2971898b_4_k_cu_c9c8690b_334634cute7productE - _ZN40_INTERNAL_2971898b_4_k_cu_c9c8690b_334634cuda3std3__442_GLOBAL__N__2971898b_4_k_cu_c9c8690b_334636ignoreE)
_ZN40_INTERNAL_2971898b_4_k_cu_c9c8690b_334634cuda3std3__442_GLOBAL__N__2971898b_4_k_cu_c9c8690b_334636ignoreE:
	.zero		1
	.type		_ZN40_INTERNAL_2971898b_4_k_cu_c9c8690b_334634cute7productE,@object
	.size		_ZN40_INTERNAL_2971898b_4_k_cu_c9c8690b_334634cute7productE,(_ZN40_INTERNAL_2971898b_4_k_cu_c9c8690b_334634cuda3std3__45__cpo3endE - _ZN40_INTERNAL_2971898b_4_k_cu_c9c8690b_334634cute7productE)
_ZN40_INTERNAL_2971898b_4_k_cu_c9c8690b_334634cute7productE:
	.zero		1
	.type		_ZN40_INTERNAL_2971898b_4_k_cu_c9c8690b_334634cuda3std3__45__cpo3endE,@object
	.size		_ZN40_INTERNAL_2971898b_4_k_cu_c9c8690b_334634cuda3std3__45__cpo3endE,(_ZN40_INTERNAL_2971898b_4_k_cu_c9c8690b_334634cuda3std3__419piecewise_constructE - _ZN40_INTERNAL_2971898b_4_k_cu_c9c8690b_334634cuda3std3__45__cpo3endE)
_ZN40_INTERNAL_2971898b_4_k_cu_c9c8690b_334634cuda3std3__45__cpo3endE:
	.zero		1
	.type		_ZN40_INTERNAL_2971898b_4_k_cu_c9c8690b_334634cuda3std3__419piecewise_constructE,@object
	.size		_ZN40_INTERNAL_2971898b_4_k_cu_c9c8690b_334634cuda3std3__419piecewise_constructE,(_ZN40_INTERNAL_2971898b_4_k_cu_c9c8690b_334634cuda3std3__45__cpo4cendE - _ZN40_INTERNAL_2971898b_4_k_cu_c9c8690b_334634cuda3std3__419piecewise_constructE)
_ZN40_INTERNAL_2971898b_4_k_cu_c9c8690b_334634cuda3std3__419piecewise_constructE:
	.zero		1
	.type		_ZN40_INTERNAL_2971898b_4_k_cu_c9c8690b_334634cuda3std3__45__cpo4cendE,@object
	.size		_ZN40_INTERNAL_2971898b_4_k_cu_c9c8690b_334634cuda3std3__45__cpo4cendE,(_ZN40_INTERNAL_2971898b_4_k_cu_c9c8690b_334634cuda3std6ranges3__45__cpo4swapE - _ZN40_INTERNAL_2971898b_4_k_cu_c9c8690b_334634cuda3std3__45__cpo4cendE)
_ZN40_INTERNAL_2971898b_4_k_cu_c9c8690b_334634cuda3std3__45__cpo4cendE:
	.zero		1
	.type		_ZN40_INTERNAL_2971898b_4_k_cu_c9c8690b_334634cuda3std6ranges3__45__cpo4swapE,@object
	.size		_ZN40_INTERNAL_2971898b_4_k_cu_c9c8690b_334634cuda3std6ranges3__45__cpo4swapE,(.L_10 - _ZN40_INTERNAL_2971898b_4_k_cu_c9c8690b_334634cuda3std6ranges3__45__cpo4swapE)
_ZN40_INTERNAL_2971898b_4_k_cu_c9c8690b_334634cuda3std6ranges3__45__cpo4swapE:
	.zero		1
.L_10:


//--------------------- .nv.constant0._ZN7cutlass13device_kernelINS_4gemm6kernel13GemmUniversalIN4cute5tupleIJiiiiEEENS1_10collective13CollectiveMmaINS1_35MainloopSm100TmaUmmaWarpSpecializedILi34ELi2ELi4ENS5_IJNS4_1CILi1EEESB_SB_EEEEENS5_IJNSA_ILi128EEENSA_ILi64EEENSA_ILi32EEEEEENS_12float_e4m3_tENS5_IJlSB_lEEESI_NS5_IJSB_llEEENS4_8TiledMMAINS4_8MMA_AtomIJNS4_10MMA_TraitsINS4_19SM100_MMA_F8F6F4_SSEJSI_SI_fSE_SF_NS4_17integral_constantINS4_4UMMA5MajorELSR_0EEENSP_ISR_LSR_1EEENSP_INSQ_7ScaleInELSU_0EEESV_EEEEEENS4_6LayoutISC_NS5_IJNSA_ILi0EEESZ_SZ_EEEEENS5_IJNS4_10UnderscoreES12_S12_EEEEENS4_13SM90_TMA_LOADENS4_14ComposedLayoutINS4_7SwizzleILi1ELi4ELi3EEENS4_18smem_ptr_flag_bitsILi8EEENSY_INS5_IJNSA_ILi8EEESG_EEENS5_IJSG_SB_EEEEEEEvNS4_8identityES15_NS16_INS17_ILi2ELi4ELi3EEES1A_NSY_INS5_IJSF_S1B_EEENS5_IJSB_SF_EEEEEEEvS1G_EENS_8epilogue10collective18CollectiveEpilogueINS1N_23Sm100TmaWarpSpecializedILi1ELi1ELi64ELb0ELb0EEEJSH_NS5_IJNSY_ISE_SB_EENSY_ISF_SB_EEEEESI_SJ_SI_SJ_NS1N_6fusion15FusionCallbacksIS1R_NS1V_17LinearCombinationISI_fSI_fLNS_15FloatRoundStyleE2EEESH_S1U_JEEENS4_5SM1004TMEM4LOAD26SM100_TMEM_LOAD_32dp32b64xES15_NS16_IS1H_S1A_NSY_INS5_IJS1B_SF_EEENS5_IJSF_SB_EEEEEEENS4_39AutoVectorizingCopyWithAssumedAlignmentILi128EEENS4_14SM90_TMA_STOREES28_S2A_S2A_EEEvvEEEEvNT_6ParamsE --------------------------
	.section	.nv.constant0._ZN7cutlass13device_kernelINS_4gemm6kernel13GemmUniversalIN4cute5tupleIJiiiiEEENS1_10collective13CollectiveMmaINS1_35MainloopSm100TmaUmmaWarpSpecializedILi34ELi2ELi4ENS5_IJNS4_1CILi1EEESB_SB_EEEEENS5_IJNSA_ILi128EEENSA_ILi64EEENSA_ILi32EEEEEENS_12float_e4m3_tENS5_IJlSB_lEEESI_NS5_IJSB_llEEENS4_8TiledMMAINS4_8MMA_AtomIJNS4_10MMA_TraitsINS4_19SM100_MMA_F8F6F4_SSEJSI_SI_fSE_SF_NS4_17integral_constantINS4_4UMMA5MajorELSR_0EEENSP_ISR_LSR_1EEENSP_INSQ_7ScaleInELSU_0EEESV_EEEEEENS4_6LayoutISC_NS5_IJNSA_ILi0EEESZ_SZ_EEEEENS5_IJNS4_10UnderscoreES12_S12_EEEEENS4_13SM90_TMA_LOADENS4_14ComposedLayoutINS4_7SwizzleILi1ELi4ELi3EEENS4_18smem_ptr_flag_bitsILi8EEENSY_INS5_IJNSA_ILi8EEESG_EEENS5_IJSG_SB_EEEEEEEvNS4_8identityES15_NS16_INS17_ILi2ELi4ELi3EEES1A_NSY_INS5_IJSF_S1B_EEENS5_IJSB_SF_EEEEEEEvS1G_EENS_8epilogue10collective18CollectiveEpilogueINS1N_23Sm100TmaWarpSpecializedILi1ELi1ELi64ELb0ELb0EEEJSH_NS5_IJNSY_ISE_SB_EENSY_ISF_SB_EEEEESI_SJ_SI_SJ_NS1N_6fusion15FusionCallbacksIS1R_NS1V_17LinearCombinationISI_fSI_fLNS_15FloatRoundStyleE2EEESH_S1U_JEEENS4_5SM1004TMEM4LOAD26SM100_TMEM_LOAD_32dp32b64xES15_NS16_IS1H_S1A_NSY_INS5_IJS1B_SF_EEENS5_IJSF_SB_EEEEEEENS4_39AutoVectorizingCopyWithAssumedAlignmentILi128EEENS4_14SM90_TMA_STOREES28_S2A_S2A_EEEvvEEEEvNT_6ParamsE,"a",@progbits
	.sectionflags	@""
	.align	4
.nv.constant0._ZN7cutlass13device_kernelINS_4gemm6kernel13GemmUniversalIN4cute5tupleIJiiiiEEENS1_10collective13CollectiveMmaINS1_35MainloopSm100TmaUmmaWarpSpecializedILi34ELi2ELi4ENS5_IJNS4_1CILi1EEESB_SB_EEEEENS5_IJNSA_ILi128EEENSA_ILi64EEENSA_ILi32EEEEEENS_12float_e4m3_tENS5_IJlSB_lEEESI_NS5_IJSB_llEEENS4_8TiledMMAINS4_8MMA_AtomIJNS4_10MMA_TraitsINS4_19SM100_MMA_F8F6F4_SSEJSI_SI_fSE_SF_NS4_17integral_constantINS4_4UMMA5MajorELSR_0EEENSP_ISR_LSR_1EEENSP_INSQ_7ScaleInELSU_0EEESV_EEEEEENS4_6LayoutISC_NS5_IJNSA_ILi0EEESZ_SZ_EEEEENS5_IJNS4_10UnderscoreES12_S12_EEEEENS4_13SM90_TMA_LOADENS4_14ComposedLayoutINS4_7SwizzleILi1ELi4ELi3EEENS4_18smem_ptr_flag_bitsILi8EEENSY_INS5_IJNSA_ILi8EEESG_EEENS5_IJSG_SB_EEEEEEEvNS4_8identityES15_NS16_INS17_ILi2ELi4ELi3EEES1A_NSY_INS5_IJSF_S1B_EEENS5_IJSB_SF_EEEEEEEvS1G_EENS_8epilogue10collective18CollectiveEpilogueINS1N_23Sm100TmaWarpSpecializedILi1ELi1ELi64ELb0ELb0EEEJSH_NS5_IJNSY_ISE_SB_EENSY_ISF_SB_EEEEESI_SJ_SI_SJ_NS1N_6fusion15FusionCallbacksIS1R_NS1V_17LinearCombinationISI_fSI_fLNS_15FloatRoundStyleE2EEESH_S1U_JEEENS4_5SM1004TMEM4LOAD26SM100_TMEM_LOAD_32dp32b64xES15_NS16_IS1H_S1A_NSY_INS5_IJS1B_SF_EEENS5_IJSF_SB_EEEEEEENS4_39AutoVectorizingCopyWithAssumedAlignmentILi128EEENS4_14SM90_TMA_STOREES28_S2A_S2A_EEEvvEEEEvNT_6ParamsE:
	.zero		2944


//--------------------- SYMBOLS --------------------------

	.type		.nv.reservedSmem.offset0,@object
	.size		.nv.reservedSmem.offset0,0x4
	.type		.nv.reservedSmem.cap,@object
	.size		.nv.reservedSmem.cap,0x4
	.type		__assertfail,@function
